	.target	sm_100a

	.elftype	@"ET_EXEC"


//--------------------- .note.nv.tkinfo           --------------------------
	.section	.note.nv.tkinfo,"",@"SHT_NOTE"
	.sectionflags	@"SHF_NOTE_NV_TKINFO"
	.tkinfo
        /*0018*/ 	.word	0x00000002
        /*0030*/ 	.string	""
        /*0030*/ 	.string	"ptxas"
        /*0030*/ 	.string	"Cuda compilation tools, release 13.0, V13.0.88"
        /*0030*/ 	.string	"Build cuda_13.0.r13.0/compiler.36424714_0"
        /*0030*/ 	.string	"-arch sm_100a -m 64 "



//--------------------- .note.nv.cuinfo           --------------------------
	.section	.note.nv.cuinfo,"",@"SHT_NOTE"
	.sectionflags	@"SHF_NOTE_NV_CUINFO"
        /*0018*/ 	.short	0x0002
        /*001a*/ 	.short	0x0064
        /*001c*/ 	.short	0x0082
	.zero		2


//--------------------- .nv.info                  --------------------------
	.section	.nv.info,"",@"SHT_CUDA_INFO"
	.align	4


	//----- nvinfo : EIATTR_REGCOUNT
	.align		4
        /*0000*/ 	.byte	0x04, 0x2f
        /*0002*/ 	.short	(.L_19 - .L_18)
	.align		4
.L_18:
        /*0004*/ 	.word	index@(_ZN7cutlass13device_kernelINS_4gemm6kernel13GemmUniversalIN4cute5tupleIJiiiiEEENS1_10collective13CollectiveMmaINS1_35MainloopSm100TmaUmmaWarpSpecializedILi4ELi2ELi4ENS5_IJNS4_1CILi2EEENSA_ILi1EEESC_EEEEENS5_IJNSA_ILi64EEENSA_ILi128EEENSA_ILi32EEEEEENS_12float_e5m2_tENS5_IJlSC_lEEESJ_SK_NS4_8TiledMMAINS4_8MMA_AtomIJNS4_10MMA_TraitsINS4_19SM100_MMA_F8F6F4_SSEJSJ_SJ_fSF_SG_NS4_17integral_constantINS4_4UMMA5MajorELSR_0EEESS_NSP_INSQ_7ScaleInELST_0EEESU_EEEEEENS4_6LayoutINS5_IJSC_SC_SC_EEENS5_IJNSA_ILi0EEESZ_SZ_EEEEENS5_IJNS4_10UnderscoreES12_S12_EEEEENS4_13SM90_TMA_LOADENS4_14ComposedLayoutINS4_7SwizzleILi1ELi4ELi3EEENS4_18smem_ptr_flag_bitsILi8EEENSX_INS5_IJNSA_ILi8EEESH_EEENS5_IJSH_SC_EEEEEEEvNS4_8identityENS4_23SM90_TMA_LOAD_MULTICASTES1F_vS1G_EENS_8epilogue10collective18CollectiveEpilogueINS1J_23Sm100TmaWarpSpecializedILi2ELi2ELi32ELb0ELb0EEEJSI_NS5_IJNSX_ISF_SC_EES1O_EEESJ_SK_SJ_SK_NS1J_6fusion15FusionCallbacksIS1N_NS1Q_17LinearCombinationISJ_fSJ_fLNS_15FloatRoundStyleE2EEESI_S1P_JEEENS4_5SM1004TMEM4LOAD26SM100_TMEM_LOAD_16dp32b32xES15_NS16_INS17_ILi2ELi4ELi3EEES1A_NSX_INS5_IJS1B_SF_EEENS5_IJSF_SC_EEEEEEENS4_39AutoVectorizingCopyWithAssumedAlignmentILi128EEENS4_14SM90_TMA_STOREES24_S26_S26_EEEvvEEEEvNT_6ParamsE)
        /*0008*/ 	.word	0x00000072


	//----- nvinfo : EIATTR_FRAME_SIZE
	.align		4
.L_19:
        /*000c*/ 	.byte	0x04, 0x11
        /*000e*/ 	.short	(.L_21 - .L_20)
	.align		4
.L_20:
        /*0010*/ 	.word	index@($__internal_2_$__cuda_sm10x_tcgen05_guardrail_trap_unallocated_columns_being_dealloced)
        /*0014*/ 	.word	0x00000000


	//----- nvinfo : EIATTR_FRAME_SIZE
	.align		4
.L_21:
        /*0018*/ 	.byte	0x04, 0x11
        /*001a*/ 	.short	(.L_23 - .L_22)
	.align		4
.L_22:
        /*001c*/ 	.word	index@($__internal_1_$__cuda_sm10x_tcgen05_guardrail_trap_phase_invalid_during_alloc)
        /*0020*/ 	.word	0x00000000


	//----- nvinfo : EIATTR_FRAME_SIZE
	.align		4
.L_23:
        /*0024*/ 	.byte	0x04, 0x11
        /*0026*/ 	.short	(.L_25 - .L_24)
	.align		4
.L_24:
        /*0028*/ 	.word	index@($__internal_0_$__cuda_sm10x_tcgen05_guardrail_trap_col_being_dealloced_not_returned_by_alloc)
        /*002c*/ 	.word	0x00000000


	//----- nvinfo : EIATTR_FRAME_SIZE
	.align		4
.L_25:
        /*0030*/ 	.byte	0x04, 0x11
        /*0032*/ 	.short	(.L_27 - .L_26)
	.align		4
.L_26:
        /*0034*/ 	.word	index@(_ZN7cutlass13device_kernelINS_4gemm6kernel13GemmUniversalIN4cute5tupleIJiiiiEEENS1_10collective13CollectiveMmaINS1_35MainloopSm100TmaUmmaWarpSpecializedILi4ELi2ELi4ENS5_IJNS4_1CILi2EEENSA_ILi1EEESC_EEEEENS5_IJNSA_ILi64EEENSA_ILi128EEENSA_ILi32EEEEEENS_12float_e5m2_tENS5_IJlSC_lEEESJ_SK_NS4_8TiledMMAINS4_8MMA_AtomIJNS4_10MMA_TraitsINS4_19SM100_MMA_F8F6F4_SSEJSJ_SJ_fSF_SG_NS4_17integral_constantINS4_4UMMA5MajorELSR_0EEESS_NSP_INSQ_7ScaleInELST_0EEESU_EEEEEENS4_6LayoutINS5_IJSC_SC_SC_EEENS5_IJNSA_ILi0EEESZ_SZ_EEEEENS5_IJNS4_10UnderscoreES12_S12_EEEEENS4_13SM90_TMA_LOADENS4_14ComposedLayoutINS4_7SwizzleILi1ELi4ELi3EEENS4_18smem_ptr_flag_bitsILi8EEENSX_INS5_IJNSA_ILi8EEESH_EEENS5_IJSH_SC_EEEEEEEvNS4_8identityENS4_23SM90_TMA_LOAD_MULTICASTES1F_vS1G_EENS_8epilogue10collective18CollectiveEpilogueINS1J_23Sm100TmaWarpSpecializedILi2ELi2ELi32ELb0ELb0EEEJSI_NS5_IJNSX_ISF_SC_EES1O_EEESJ_SK_SJ_SK_NS1J_6fusion15FusionCallbacksIS1N_NS1Q_17LinearCombinationISJ_fSJ_fLNS_15FloatRoundStyleE2EEESI_S1P_JEEENS4_5SM1004TMEM4LOAD26SM100_TMEM_LOAD_16dp32b32xES15_NS16_INS17_ILi2ELi4ELi3EEES1A_NSX_INS5_IJS1B_SF_EEENS5_IJSF_SC_EEEEEEENS4_39AutoVectorizingCopyWithAssumedAlignmentILi128EEENS4_14SM90_TMA_STOREES24_S26_S26_EEEvvEEEEvNT_6ParamsE)
        /*0038*/ 	.word	0x00000000


	//----- nvinfo : EIATTR_MIN_STACK_SIZE
	.align		4
.L_27:
        /*003c*/ 	.byte	0x04, 0x12
        /*003e*/ 	.short	(.L_29 - .L_28)
	.align		4
.L_28:
        /*0040*/ 	.word	index@(_ZN7cutlass13device_kernelINS_4gemm6kernel13GemmUniversalIN4cute5tupleIJiiiiEEENS1_10collective13CollectiveMmaINS1_35MainloopSm100TmaUmmaWarpSpecializedILi4ELi2ELi4ENS5_IJNS4_1CILi2EEENSA_ILi1EEESC_EEEEENS5_IJNSA_ILi64EEENSA_ILi128EEENSA_ILi32EEEEEENS_12float_e5m2_tENS5_IJlSC_lEEESJ_SK_NS4_8TiledMMAINS4_8MMA_AtomIJNS4_10MMA_TraitsINS4_19SM100_MMA_F8F6F4_SSEJSJ_SJ_fSF_SG_NS4_17integral_constantINS4_4UMMA5MajorELSR_0EEESS_NSP_INSQ_7ScaleInELST_0EEESU_EEEEEENS4_6LayoutINS5_IJSC_SC_SC_EEENS5_IJNSA_ILi0EEESZ_SZ_EEEEENS5_IJNS4_10UnderscoreES12_S12_EEEEENS4_13SM90_TMA_LOADENS4_14ComposedLayoutINS4_7SwizzleILi1ELi4ELi3EEENS4_18smem_ptr_flag_bitsILi8EEENSX_INS5_IJNSA_ILi8EEESH_EEENS5_IJSH_SC_EEEEEEEvNS4_8identityENS4_23SM90_TMA_LOAD_MULTICASTES1F_vS1G_EENS_8epilogue10collective18CollectiveEpilogueINS1J_23Sm100TmaWarpSpecializedILi2ELi2ELi32ELb0ELb0EEEJSI_NS5_IJNSX_ISF_SC_EES1O_EEESJ_SK_SJ_SK_NS1J_6fusion15FusionCallbacksIS1N_NS1Q_17LinearCombinationISJ_fSJ_fLNS_15FloatRoundStyleE2EEESI_S1P_JEEENS4_5SM1004TMEM4LOAD26SM100_TMEM_LOAD_16dp32b32xES15_NS16_INS17_ILi2ELi4ELi3EEES1A_NSX_INS5_IJS1B_SF_EEENS5_IJSF_SC_EEEEEEENS4_39AutoVectorizingCopyWithAssumedAlignmentILi128EEENS4_14SM90_TMA_STOREES24_S26_S26_EEEvvEEEEvNT_6ParamsE)
        /*0044*/ 	.word	0x00000000
.L_29:


//--------------------- .nv.compat                --------------------------
	.section	.nv.compat,"",@"SHT_CUDA_COMPAT_INFO"
	.align	4
        /*0000*/ 	.byte	0x02, 0x09, 0x01, 0x00, 0x02, 0x02, 0x02, 0x00, 0x02, 0x05, 0x05, 0x00, 0x03, 0x07, 0x01, 0x01
        /*0010*/ 	.byte	0x02, 0x03, 0x01, 0x00, 0x02, 0x06, 0x01, 0x00, 0x04, 0x0b, 0x08, 0x00, 0x09, 0x00, 0x00, 0x00
        /*0020*/ 	.byte	0x00, 0x00, 0x00, 0x00


//--------------------- .nv.info._ZN7cutlass13device_kernelINS_4gemm6kernel13GemmUniversalIN4cute5tupleIJiiiiEEENS1_10collective13CollectiveMmaINS1_35MainloopSm100TmaUmmaWarpSpecializedILi4ELi2ELi4ENS5_IJNS4_1CILi2EEENSA_ILi1EEESC_EEEEENS5_IJNSA_ILi64EEENSA_ILi128EEENSA_ILi32EEEEEENS_12float_e5m2_tENS5_IJlSC_lEEESJ_SK_NS4_8TiledMMAINS4_8MMA_AtomIJNS4_10MMA_TraitsINS4_19SM100_MMA_F8F6F4_SSEJSJ_SJ_fSF_SG_NS4_17integral_constantINS4_4UMMA5MajorELSR_0EEESS_NSP_INSQ_7ScaleInELST_0EEESU_EEEEEENS4_6LayoutINS5_IJSC_SC_SC_EEENS5_IJNSA_ILi0EEESZ_SZ_EEEEENS5_IJNS4_10UnderscoreES12_S12_EEEEENS4_13SM90_TMA_LOADENS4_14ComposedLayoutINS4_7SwizzleILi1ELi4ELi3EEENS4_18smem_ptr_flag_bitsILi8EEENSX_INS5_IJNSA_ILi8EEESH_EEENS5_IJSH_SC_EEEEEEEvNS4_8identityENS4_23SM90_TMA_LOAD_MULTICASTES1F_vS1G_EENS_8epilogue10collective18CollectiveEpilogueINS1J_23Sm100TmaWarpSpecializedILi2ELi2ELi32ELb0ELb0EEEJSI_NS5_IJNSX_ISF_SC_EES1O_EEESJ_SK_SJ_SK_NS1J_6fusion15FusionCallbacksIS1N_NS1Q_17LinearCombinationISJ_fSJ_fLNS_15FloatRoundStyleE2EEESI_S1P_JEEENS4_5SM1004TMEM4LOAD26SM100_TMEM_LOAD_16dp32b32xES15_NS16_INS17_ILi2ELi4ELi3EEES1A_NSX_INS5_IJS1B_SF_EEENS5_IJSF_SC_EEEEEEENS4_39AutoVectorizingCopyWithAssumedAlignmentILi128EEENS4_14SM90_TMA_STOREES24_S26_S26_EEEvvEEEEvNT_6ParamsE --------------------------
	.section	.nv.info._ZN7cutlass13device_kernelINS_4gemm6kernel13GemmUniversalIN4cute5tupleIJiiiiEEENS1_10collective13CollectiveMmaINS1_35MainloopSm100TmaUmmaWarpSpecializedILi4ELi2ELi4ENS5_IJNS4_1CILi2EEENSA_ILi1EEESC_EEEEENS5_IJNSA_ILi64EEENSA_ILi128EEENSA_ILi32EEEEEENS_12float_e5m2_tENS5_IJlSC_lEEESJ_SK_NS4_8TiledMMAINS4_8MMA_AtomIJNS4_10MMA_TraitsINS4_19SM100_MMA_F8F6F4_SSEJSJ_SJ_fSF_SG_NS4_17integral_constantINS4_4UMMA5MajorELSR_0EEESS_NSP_INSQ_7ScaleInELST_0EEESU_EEEEEENS4_6LayoutINS5_IJSC_SC_SC_EEENS5_IJNSA_ILi0EEESZ_SZ_EEEEENS5_IJNS4_10UnderscoreES12_S12_EEEEENS4_13SM90_TMA_LOADENS4_14ComposedLayoutINS4_7SwizzleILi1ELi4ELi3EEENS4_18smem_ptr_flag_bitsILi8EEENSX_INS5_IJNSA_ILi8EEESH_EEENS5_IJSH_SC_EEEEEEEvNS4_8identityENS4_23SM90_TMA_LOAD_MULTICASTES1F_vS1G_EENS_8epilogue10collective18CollectiveEpilogueINS1J_23Sm100TmaWarpSpecializedILi2ELi2ELi32ELb0ELb0EEEJSI_NS5_IJNSX_ISF_SC_EES1O_EEESJ_SK_SJ_SK_NS1J_6fusion15FusionCallbacksIS1N_NS1Q_17LinearCombinationISJ_fSJ_fLNS_15FloatRoundStyleE2EEESI_S1P_JEEENS4_5SM1004TMEM4LOAD26SM100_TMEM_LOAD_16dp32b32xES15_NS16_INS17_ILi2ELi4ELi3EEES1A_NSX_INS5_IJS1B_SF_EEENS5_IJSF_SC_EEEEEEENS4_39AutoVectorizingCopyWithAssumedAlignmentILi128EEENS4_14SM90_TMA_STOREES24_S26_S26_EEEvvEEEEvNT_6ParamsE,"",@"SHT_CUDA_INFO"
	.sectionflags	@""
	.align	4


	//----- nvinfo : EIATTR_CUDA_API_VERSION
	.align		4
        /*0000*/ 	.byte	0x04, 0x37
        /*0002*/ 	.short	(.L_31 - .L_30)
.L_30:
        /*0004*/ 	.word	0x00000082


	//----- nvinfo : EIATTR_KPARAM_INFO
	.align		4
.L_31:
        /*0008*/ 	.byte	0x04, 0x17
        /*000a*/ 	.short	(.L_33 - .L_32)
.L_32:
        /*000c*/ 	.word	0x00000000
        /*0010*/ 	.short	0x0000
        /*0012*/ 	.short	0x0000
        /*0014*/ 	.byte	0x00, 0xf0, 0x01, 0x20


	//----- nvinfo : EIATTR_AT_ENTRY_FRAGMENTS
	.align		4
.L_33:
        /*0018*/ 	.byte	0x04, 0x4f
        /*001a*/ 	.short	(.L_35 - .L_34)


	//   ....[0]....
.L_34:
        /*001c*/ 	.word	0x00000006


	//----- nvinfo : EIATTR_RESERVED_SMEM_USED
	.align		4
.L_35:
        /*0020*/ 	.byte	0x01, 0x41
	.zero		2


	//----- nvinfo : EIATTR_SPARSE_MMA_MASK
	.align		4
        /*0024*/ 	.byte	0x03, 0x50
        /*0026*/ 	.short	0x0000


	//----- nvinfo : EIATTR_TCGEN05_1CTA_USED
	.align		4
        /*0028*/ 	.byte	0x01, 0x51
	.zero		2


	//----- nvinfo : EIATTR_MAXREG_COUNT
	.align		4
        /*002c*/ 	.byte	0x03, 0x1b
        /*002e*/ 	.short	0x00ff


	//----- nvinfo : EIATTR_NUM_BARRIERS
	.align		4
        /*0030*/ 	.byte	0x02, 0x4c
        /*0032*/ 	.byte	0x07
	.zero		1


	//----- nvinfo : EIATTR_EXTERNS
	.align		4
        /*0034*/ 	.byte	0x04, 0x0f
        /*0036*/ 	.short	(.L_37 - .L_36)


	//   ....[0]....
	.align		4
.L_36:
        /*0038*/ 	.word	index@(__assertfail)


	//----- nvinfo : EIATTR_MERCURY_ISA_VERSION
	.align		4
.L_37:
        /*003c*/ 	.byte	0x03, 0x5f
        /*003e*/ 	.short	0x0101


	//----- nvinfo : EIATTR_INT_WARP_WIDE_INSTR_OFFSETS
	.align		4
        /*0040*/ 	.byte	0x04, 0x31
        /*0042*/ 	.short	(.L_39 - .L_38)


	//   ....[0]....
.L_38:
        /*0044*/ 	.word	0x00003b00


	//   ....[1]....
        /*0048*/ 	.word	0x00003b20


	//   ....[2]....
        /*004c*/ 	.word	0x00003b50


	//   ....[3]....
        /*0050*/ 	.word	0x00004720


	//   ....[4]....
        /*0054*/ 	.word	0x00004790


	//   ....[5]....
        /*0058*/ 	.word	0x00004880


	//   ....[6]....
        /*005c*/ 	.word	0x00004930


	//----- nvinfo : EIATTR_COOP_GROUP_MASK_REGIDS
	.align		4
.L_39:
        /*0060*/ 	.byte	0x04, 0x29
        /*0062*/ 	.short	(.L_41 - .L_40)


	//   ....[0]....
.L_40:
        /*0064*/ 	.word	0xffffffff


	//   ....[1]....
        /*0068*/ 	.word	0xffffffff


	//   ....[2]....
        /*006c*/ 	.word	0xffffffff


	//   ....[3]....
        /*0070*/ 	.word	0xffffffff


	//   ....[4]....
        /*0074*/ 	.word	0xffffffff


	//   ....[5]....
        /*0078*/ 	.word	0xffffffff


	//   ....[6]....
        /*007c*/ 	.word	0xffffffff


	//   ....[7]....
        /*0080*/ 	.word	0xffffffff


	//   ....[8]....
        /*0084*/ 	.word	0xffffffff


	//   ....[9]....
        /*0088*/ 	.word	0xffffffff


	//   ....[10]....
        /*008c*/ 	.word	0xffffffff


	//   ....[11]....
        /*0090*/ 	.word	0xffffffff


	//   ....[12]....
        /*0094*/ 	.word	0xffffffff


	//   ....[13]....
        /*0098*/ 	.word	0xffffffff


	//----- nvinfo : EIATTR_COOP_GROUP_INSTR_OFFSETS
	.align		4
.L_41:
        /*009c*/ 	.byte	0x04, 0x28
        /*009e*/ 	.short	(.L_43 - .L_42)


	//   ....[0]....
.L_42:
        /*00a0*/ 	.word	0x00000080


	//   ....[1]....
        /*00a4*/ 	.word	0x000004f0


	//   ....[2]....
        /*00a8*/ 	.word	0x00000690


	//   ....[3]....
        /*00ac*/ 	.word	0x000007f0


	//   ....[4]....
        /*00b0*/ 	.word	0x000008f0


	//   ....[5]....
        /*00b4*/ 	.word	0x00000a60


	//   ....[6]....
        /*00b8*/ 	.word	0x00000c00


	//   ....[7]....
        /*00bc*/ 	.word	0x00000db0


	//   ....[8]....
        /*00c0*/ 	.word	0x00001f70


	//   ....[9]....
        /*00c4*/ 	.word	0x00002e40


	//   ....[10]....
        /*00c8*/ 	.word	0x00003050


	//   ....[11]....
        /*00cc*/ 	.word	0x00003080


	//   ....[12]....
        /*00d0*/ 	.word	0x000039e0


	//   ....[13]....
        /*00d4*/ 	.word	0x00003c10


	//----- nvinfo : EIATTR_VRC_CTA_INIT_COUNT
	.align		4
.L_43:
        /*00d8*/ 	.byte	0x02, 0x4a
        /*00da*/ 	.byte	0x80
	.zero		1


	//----- nvinfo : EIATTR_SYSCALL_OFFSETS
	.align		4
        /*00dc*/ 	.byte	0x04, 0x46
        /*00de*/ 	.short	(.L_45 - .L_44)


	//   ....[0]....
.L_44:
        /*00e0*/ 	.word	0x00005540


	//   ....[1]....
        /*00e4*/ 	.word	0x00005680


	//   ....[2]....
        /*00e8*/ 	.word	0x00005eb0


	//   ....[3]....
        /*00ec*/ 	.word	0x00006c40


	//----- nvinfo : EIATTR_MBARRIER_INSTR_OFFSETS
	.align		4
.L_45:
        /*00f0*/ 	.byte	0x04, 0x39
        /*00f2*/ 	.short	(.L_47 - .L_46)


	//   ....[0]....
.L_46:
        /*00f4*/ 	.word	0x00000600
        /*00f8*/ 	.word	0x000000ff
        /*00fc*/ 	.word	0x00000000
        /*0100*/ 	.short	0x0100
        /*0102*/ 	.byte	0x04
	.zero		1


	//   ....[1]....
        /*0104*/ 	.word	0x00000610
        /*0108*/ 	.word	0x000000ff
        /*010c*/ 	.word	0x00000020
        /*0110*/ 	.short	0x0100
        /*0112*/ 	.byte	0x04
	.zero		1


	//   ....[2]....
        /*0114*/ 	.word	0x00000620
        /*0118*/ 	.word	0x000000ff
        /*011c*/ 	.word	0x00000008
        /*0120*/ 	.short	0x0100
        /*0122*/ 	.byte	0x04
	.zero		1


	//   ....[3]....
        /*0124*/ 	.word	0x00000630
        /*0128*/ 	.word	0x000000ff
        /*012c*/ 	.word	0x00000028
        /*0130*/ 	.short	0x0100
        /*0132*/ 	.byte	0x04
	.zero		1


	//   ....[4]....
        /*0134*/ 	.word	0x00000640
        /*0138*/ 	.word	0x000000ff
        /*013c*/ 	.word	0x00000010
        /*0140*/ 	.short	0x0100
        /*0142*/ 	.byte	0x04
	.zero		1


	//   ....[5]....
        /*0144*/ 	.word	0x00000650
        /*0148*/ 	.word	0x000000ff
        /*014c*/ 	.word	0x00000030
        /*0150*/ 	.short	0x0100
        /*0152*/ 	.byte	0x04
	.zero		1


	//   ....[6]....
        /*0154*/ 	.word	0x00000660
        /*0158*/ 	.word	0x000000ff
        /*015c*/ 	.word	0x00000018
        /*0160*/ 	.short	0x0100
        /*0162*/ 	.byte	0x04
	.zero		1


	//   ....[7]....
        /*0164*/ 	.word	0x00000670
        /*0168*/ 	.word	0x000000ff
        /*016c*/ 	.word	0x00000038
        /*0170*/ 	.short	0x0100
        /*0172*/ 	.byte	0x04
	.zero		1


	//   ....[8]....
        /*0174*/ 	.word	0x000007a0
        /*0178*/ 	.word	0x000000ff
        /*017c*/ 	.word	0x00000040
        /*0180*/ 	.short	0x0100
        /*0182*/ 	.byte	0x04
	.zero		1


	//   ....[9]....
        /*0184*/ 	.word	0x000007b0
        /*0188*/ 	.word	0x000000ff
        /*018c*/ 	.word	0x00000050
        /*0190*/ 	.short	0x0100
        /*0192*/ 	.byte	0x04
	.zero		1


	//   ....[10]....
        /*0194*/ 	.word	0x000007c0
        /*0198*/ 	.word	0x000000ff
        /*019c*/ 	.word	0x00000048
        /*01a0*/ 	.short	0x0100
        /*01a2*/ 	.byte	0x04
	.zero		1


	//   ....[11]....
        /*01a4*/ 	.word	0x000007d0
        /*01a8*/ 	.word	0x000000ff
        /*01ac*/ 	.word	0x00000058
        /*01b0*/ 	.short	0x0100
        /*01b2*/ 	.byte	0x04
	.zero		1


	//   ....[12]....
        /*01b4*/ 	.word	0x000008c0
        /*01b8*/ 	.word	0x000000ff
        /*01bc*/ 	.word	0x00000060
        /*01c0*/ 	.short	0x0100
        /*01c2*/ 	.byte	0x06
	.zero		1


	//   ....[13]....
        /*01c4*/ 	.word	0x000008d0
        /*01c8*/ 	.word	0x000000ff
        /*01cc*/ 	.word	0x00000068
        /*01d0*/ 	.short	0x0100
        /*01d2*/ 	.byte	0x06
	.zero		1


	//   ....[14]....
        /*01d4*/ 	.word	0x00000a10
        /*01d8*/ 	.word	0x000000ff
        /*01dc*/ 	.word	0x00000070
        /*01e0*/ 	.short	0x0100
        /*01e2*/ 	.byte	0x06
	.zero		1


	//   ....[15]....
        /*01e4*/ 	.word	0x00000a20
        /*01e8*/ 	.word	0x000000ff
        /*01ec*/ 	.word	0x00000080
        /*01f0*/ 	.short	0x0100
        /*01f2*/ 	.byte	0x06
	.zero		1


	//   ....[16]....
        /*01f4*/ 	.word	0x00000a30
        /*01f8*/ 	.word	0x000000ff
        /*01fc*/ 	.word	0x00000078
        /*0200*/ 	.short	0x0100
        /*0202*/ 	.byte	0x06
	.zero		1


	//   ....[17]....
        /*0204*/ 	.word	0x00000a40
        /*0208*/ 	.word	0x000000ff
        /*020c*/ 	.word	0x00000088
        /*0210*/ 	.short	0x0100
        /*0212*/ 	.byte	0x06
	.zero		1


	//   ....[18]....
        /*0214*/ 	.word	0x00000b70
        /*0218*/ 	.word	0x000000ff
        /*021c*/ 	.word	0x00000090
        /*0220*/ 	.short	0x0100
        /*0222*/ 	.byte	0x04
	.zero		1


	//   ....[19]....
        /*0224*/ 	.word	0x00000b80
        /*0228*/ 	.word	0x000000ff
        /*022c*/ 	.word	0x000000b0
        /*0230*/ 	.short	0x0100
        /*0232*/ 	.byte	0x04
	.zero		1


	//   ....[20]....
        /*0234*/ 	.word	0x00000b90
        /*0238*/ 	.word	0x000000ff
        /*023c*/ 	.word	0x00000098
        /*0240*/ 	.short	0x0100
        /*0242*/ 	.byte	0x04
	.zero		1


	//   ....[21]....
        /*0244*/ 	.word	0x00000ba0
        /*0248*/ 	.word	0x000000ff
        /*024c*/ 	.word	0x000000b8
        /*0250*/ 	.short	0x0100
        /*0252*/ 	.byte	0x04
	.zero		1


	//   ....[22]....
        /*0254*/ 	.word	0x00000bb0
        /*0258*/ 	.word	0x000000ff
        /*025c*/ 	.word	0x000000a0
        /*0260*/ 	.short	0x0100
        /*0262*/ 	.byte	0x04
	.zero		1


	//   ....[23]....
        /*0264*/ 	.word	0x00000bc0
        /*0268*/ 	.word	0x000000ff
        /*026c*/ 	.word	0x000000c0
        /*0270*/ 	.short	0x0100
        /*0272*/ 	.byte	0x04
	.zero		1


	//   ....[24]....
        /*0274*/ 	.word	0x00000bd0
        /*0278*/ 	.word	0x000000ff
        /*027c*/ 	.word	0x000000a8
        /*0280*/ 	.short	0x0100
        /*0282*/ 	.byte	0x04
	.zero		1


	//   ....[25]....
        /*0284*/ 	.word	0x00000be0
        /*0288*/ 	.word	0x000000ff
        /*028c*/ 	.word	0x000000c8
        /*0290*/ 	.short	0x0100
        /*0292*/ 	.byte	0x04
	.zero		1


	//   ....[26]....
        /*0294*/ 	.word	0x00000cd0
        /*0298*/ 	.word	0x000000ff
        /*029c*/ 	.word	0x000000d0
        /*02a0*/ 	.short	0x0100
        /*02a2*/ 	.byte	0x04
	.zero		1


	//   ....[27]....
        /*02a4*/ 	.word	0x00000ce0
        /*02a8*/ 	.word	0x000000ff
        /*02ac*/ 	.word	0x000000e0
        /*02b0*/ 	.short	0x0100
        /*02b2*/ 	.byte	0x04
	.zero		1


	//   ....[28]....
        /*02b4*/ 	.word	0x00000cf0
        /*02b8*/ 	.word	0x000000ff
        /*02bc*/ 	.word	0x000000d8
        /*02c0*/ 	.short	0x0100
        /*02c2*/ 	.byte	0x04
	.zero		1


	//   ....[29]....
        /*02c4*/ 	.word	0x00000d00
        /*02c8*/ 	.word	0x000000ff
        /*02cc*/ 	.word	0x000000e8
        /*02d0*/ 	.short	0x0100
        /*02d2*/ 	.byte	0x04
	.zero		1


	//   ....[30]....
        /*02d4*/ 	.word	0x00001820
        /*02d8*/ 	.word	0x00000000
        /*02dc*/ 	.word	0x000000e0
        /*02e0*/ 	.short	0x010a
        /*02e2*/ 	.byte	0xff
	.zero		1


	//   ....[31]....
        /*02e4*/ 	.word	0x00001840
        /*02e8*/ 	.word	0x00000000
        /*02ec*/ 	.word	0x000000d0
        /*02f0*/ 	.short	0x0101
        /*02f2*/ 	.byte	0xff
	.zero		1


	//   ....[32]....
        /*02f4*/ 	.word	0x00001900
        /*02f8*/ 	.word	0x000000ff
        /*02fc*/ 	.word	0x00000020
        /*0300*/ 	.short	0x010a
        /*0302*/ 	.byte	0x04
	.zero		1


	//   ....[33]....
        /*0304*/ 	.word	0x00001980
        /*0308*/ 	.word	0x000000ff
        /*030c*/ 	.word	0x00000020
        /*0310*/ 	.short	0x010a
        /*0312*/ 	.byte	0x21
	.zero		1


	//   ....[34]....
        /*0314*/ 	.word	0x00001b10
        /*0318*/ 	.word	0x000000ff
        /*031c*/ 	.word	0x00000020
        /*0320*/ 	.short	0x010a
        /*0322*/ 	.byte	0x08
	.zero		1


	//   ....[35]....
        /*0324*/ 	.word	0x00001c30
        /*0328*/ 	.word	0x000000ff
        /*032c*/ 	.word	0x00000068
        /*0330*/ 	.short	0x0101
        /*0332*/ 	.byte	0x07
	.zero		1


	//   ....[36]....
        /*0334*/ 	.word	0x00001c50
        /*0338*/ 	.word	0x000000ff
        /*033c*/ 	.word	0x00000020
        /*0340*/ 	.short	0x010a
        /*0342*/ 	.byte	0x04
	.zero		1


	//   ....[37]....
        /*0344*/ 	.word	0x00001cd0
        /*0348*/ 	.word	0x000000ff
        /*034c*/ 	.word	0x00000020
        /*0350*/ 	.short	0x010a
        /*0352*/ 	.byte	0x09
	.zero		1


	//   ....[38]....
        /*0354*/ 	.word	0x00001e70
        /*0358*/ 	.word	0x000000ff
        /*035c*/ 	.word	0x00000020
        /*0360*/ 	.short	0x010a
        /*0362*/ 	.byte	0x06
	.zero		1


	//   ....[39]....
        /*0364*/ 	.word	0x00001fa0
        /*0368*/ 	.word	0x00000003
        /*036c*/ 	.word	0x00000070
        /*0370*/ 	.short	0x010a
        /*0372*/ 	.byte	0xff
	.zero		1


	//   ....[40]....
        /*0374*/ 	.word	0x000020f0
        /*0378*/ 	.word	0x00000000
        /*037c*/ 	.word	0x00000000
        /*0380*/ 	.short	0x0101
        /*0382*/ 	.byte	0xff
	.zero		1


	//   ....[41]....
        /*0384*/ 	.word	0x00002690
        /*0388*/ 	.word	0x000000ff
        /*038c*/ 	.word	0x00000000
        /*0390*/ 	.short	0x010a
        /*0392*/ 	.byte	0x04
	.zero		1


	//   ....[42]....
        /*0394*/ 	.word	0x00002720
        /*0398*/ 	.word	0x000000ff
        /*039c*/ 	.word	0x00000000
        /*03a0*/ 	.short	0x010a
        /*03a2*/ 	.byte	0x05
	.zero		1


	//   ....[43]....
        /*03a4*/ 	.word	0x000027b0
        /*03a8*/ 	.word	0x000000ff
        /*03ac*/ 	.word	0x00000000
        /*03b0*/ 	.short	0x010a
        /*03b2*/ 	.byte	0x05
	.zero		1


	//   ....[44]....
        /*03b4*/ 	.word	0x00002850
        /*03b8*/ 	.word	0x00000000
        /*03bc*/ 	.word	0x00000000
        /*03c0*/ 	.short	0x010a
        /*03c2*/ 	.byte	0xff
	.zero		1


	//   ....[45]....
        /*03c4*/ 	.word	0x00002990
        /*03c8*/ 	.word	0x00000002
        /*03cc*/ 	.word	0x000000d0
        /*03d0*/ 	.short	0x010a
        /*03d2*/ 	.byte	0xff
	.zero		1


	//   ....[46]....
        /*03d4*/ 	.word	0x000029f0
        /*03d8*/ 	.word	0x00000004
        /*03dc*/ 	.word	0x00000000
        /*03e0*/ 	.short	0x0101
        /*03e2*/ 	.byte	0xff
	.zero		1


	//   ....[47]....
        /*03e4*/ 	.word	0x00002a10
        /*03e8*/ 	.word	0x000000ff
        /*03ec*/ 	.word	0x00000080
        /*03f0*/ 	.short	0x010a
        /*03f2*/ 	.byte	0x04
	.zero		1


	//   ....[48]....
        /*03f4*/ 	.word	0x00002b30
        /*03f8*/ 	.word	0x00000002
        /*03fc*/ 	.word	0x00000070
        /*0400*/ 	.short	0x010a
        /*0402*/ 	.byte	0xff
	.zero		1


	//   ....[49]....
        /*0404*/ 	.word	0x00002c40
        /*0408*/ 	.word	0x00000002
        /*040c*/ 	.word	0x00000000
        /*0410*/ 	.short	0x0101
        /*0412*/ 	.byte	0xff
	.zero		1


	//   ....[50]....
        /*0414*/ 	.word	0x00002cd0
        /*0418*/ 	.word	0x000000ff
        /*041c*/ 	.word	0x00000080
        /*0420*/ 	.short	0x0106
        /*0422*/ 	.byte	0x04
	.zero		1


	//   ....[51]....
        /*0424*/ 	.word	0x00002cf0
        /*0428*/ 	.word	0x000000ff
        /*042c*/ 	.word	0x00000080
        /*0430*/ 	.short	0x010a
        /*0432*/ 	.byte	0x04
	.zero		1


	//   ....[52]....
        /*0434*/ 	.word	0x00002d80
        /*0438*/ 	.word	0x000000ff
        /*043c*/ 	.word	0x00000080
        /*0440*/ 	.short	0x0106
        /*0442*/ 	.byte	0x07
	.zero		1


	//   ....[53]....
        /*0444*/ 	.word	0x00002dc0
        /*0448*/ 	.word	0x00000000
        /*044c*/ 	.word	0x00000080
        /*0450*/ 	.short	0x010a
        /*0452*/ 	.byte	0xff
	.zero		1


	//   ....[54]....
        /*0454*/ 	.word	0x000032c0
        /*0458*/ 	.word	0x00000000
        /*045c*/ 	.word	0x00000070
        /*0460*/ 	.short	0x010a
        /*0462*/ 	.byte	0xff
	.zero		1


	//   ....[55]....
        /*0464*/ 	.word	0x000033c0
        /*0468*/ 	.word	0x00000003
        /*046c*/ 	.word	0x00000000
        /*0470*/ 	.short	0x0101
        /*0472*/ 	.byte	0xff
	.zero		1


	//   ....[56]....
        /*0474*/ 	.word	0x000033d0
        /*0478*/ 	.word	0x000000ff
        /*047c*/ 	.word	0x00000000
        /*0480*/ 	.short	0x010a
        /*0482*/ 	.byte	0x04
	.zero		1


	//   ....[57]....
        /*0484*/ 	.word	0x000033f0
        /*0488*/ 	.word	0x000000ff
        /*048c*/ 	.word	0x000000b0
        /*0490*/ 	.short	0x010a
        /*0492*/ 	.byte	0x13
	.zero		1


	//   ....[58]....
        /*0494*/ 	.word	0x00003530
        /*0498*/ 	.word	0x000000ff
        /*049c*/ 	.word	0x00000000
        /*04a0*/ 	.short	0x010a
        /*04a2*/ 	.byte	0x06
	.zero		1


	//   ....[59]....
        /*04a4*/ 	.word	0x00003630
        /*04a8*/ 	.word	0x000000ff
        /*04ac*/ 	.word	0x00000000
        /*04b0*/ 	.short	0x010a
        /*04b2*/ 	.byte	0x04
	.zero		1


	//   ....[60]....
        /*04b4*/ 	.word	0x00003810
        /*04b8*/ 	.word	0x000000ff
        /*04bc*/ 	.word	0x00000000
        /*04c0*/ 	.short	0x010a
        /*04c2*/ 	.byte	0x04
	.zero		1


	//   ....[61]....
        /*04c4*/ 	.word	0x000038a0
        /*04c8*/ 	.word	0x000000ff
        /*04cc*/ 	.word	0x00000000
        /*04d0*/ 	.short	0x010a
        /*04d2*/ 	.byte	0x05
	.zero		1


	//   ....[62]....
        /*04d4*/ 	.word	0x00003930
        /*04d8*/ 	.word	0x000000ff
        /*04dc*/ 	.word	0x00000000
        /*04e0*/ 	.short	0x010a
        /*04e2*/ 	.byte	0x05
	.zero		1


	//   ....[63]....
        /*04e4*/ 	.word	0x000039c0
        /*04e8*/ 	.word	0x000000ff
        /*04ec*/ 	.word	0x00000000
        /*04f0*/ 	.short	0x010a
        /*04f2*/ 	.byte	0x04
	.zero		1


	//   ....[64]....
        /*04f4*/ 	.word	0x00003ee0
        /*04f8*/ 	.word	0x00000008
        /*04fc*/ 	.word	0x00000070
        /*0500*/ 	.short	0x010a
        /*0502*/ 	.byte	0xff
	.zero		1


	//   ....[65]....
        /*0504*/ 	.word	0x00004050
        /*0508*/ 	.word	0x00000000
        /*050c*/ 	.word	0x00000000
        /*0510*/ 	.short	0x0101
        /*0512*/ 	.byte	0xff
	.zero		1


	//   ....[66]....
        /*0514*/ 	.word	0x00004530
        /*0518*/ 	.word	0x000000ff
        /*051c*/ 	.word	0x00000068
        /*0520*/ 	.short	0x010a
        /*0522*/ 	.byte	0x15
	.zero		1


	//   ....[67]....
        /*0524*/ 	.word	0x000046c0
        /*0528*/ 	.word	0x000000ff
        /*052c*/ 	.word	0x00000050
        /*0530*/ 	.short	0x010a
        /*0532*/ 	.byte	0x15
	.zero		1


	//   ....[68]....
        /*0534*/ 	.word	0x00004830
        /*0538*/ 	.word	0x000000ff
        /*053c*/ 	.word	0x00000040
        /*0540*/ 	.short	0x010b
        /*0542*/ 	.byte	0x15
	.zero		1


	//   ....[69]....
        /*0544*/ 	.word	0x00004840
        /*0548*/ 	.word	0x000000ff
        /*054c*/ 	.word	0x00000000
        /*0550*/ 	.short	0x0101
        /*0552*/ 	.byte	0x27
	.zero		1


	//   ....[70]....
        /*0554*/ 	.word	0x00004850
        /*0558*/ 	.word	0x000000ff
        /*055c*/ 	.word	0x00000058
        /*0560*/ 	.short	0x010a
        /*0562*/ 	.byte	0x15
	.zero		1


	//   ....[71]....
        /*0564*/ 	.word	0x00004a30
        /*0568*/ 	.word	0x000000ff
        /*056c*/ 	.word	0x00000048
        /*0570*/ 	.short	0x010b
        /*0572*/ 	.byte	0x15
	.zero		1


	//   ....[72]....
        /*0574*/ 	.word	0x00004a40
        /*0578*/ 	.word	0x000000ff
        /*057c*/ 	.word	0x00000000
        /*0580*/ 	.short	0x0101
        /*0582*/ 	.byte	0x26
	.zero		1


	//   ....[73]....
        /*0584*/ 	.word	0x00004a70
        /*0588*/ 	.word	0x000000ff
        /*058c*/ 	.word	0x00000050
        /*0590*/ 	.short	0x010a
        /*0592*/ 	.byte	0x15
	.zero		1


	//   ....[74]....
        /*0594*/ 	.word	0x00004ab0
        /*0598*/ 	.word	0x00000000
        /*059c*/ 	.word	0x00000058
        /*05a0*/ 	.short	0x010a
        /*05a2*/ 	.byte	0xff
	.zero		1


	//   ....[75]....
        /*05a4*/ 	.word	0x00004de0
        /*05a8*/ 	.word	0x00000003
        /*05ac*/ 	.word	0x00000070
        /*05b0*/ 	.short	0x010a
        /*05b2*/ 	.byte	0xff
	.zero		1


	//   ....[76]....
        /*05b4*/ 	.word	0x00004f60
        /*05b8*/ 	.word	0x00000000
        /*05bc*/ 	.word	0x00000000
        /*05c0*/ 	.short	0x0101
        /*05c2*/ 	.byte	0xff
	.zero		1


	//   ....[77]....
        /*05c4*/ 	.word	0x00005aa0
        /*05c8*/ 	.word	0x00000002
        /*05cc*/ 	.word	0x00000040
        /*05d0*/ 	.short	0x010a
        /*05d2*/ 	.byte	0xff
	.zero		1


	//   ....[78]....
        /*05d4*/ 	.word	0x00005b10
        /*05d8*/ 	.word	0x00000064
        /*05dc*/ 	.word	0x00000090
        /*05e0*/ 	.short	0x010a
        /*05e2*/ 	.byte	0xff
	.zero		1


	//   ....[79]....
        /*05e4*/ 	.word	0x00005c00
        /*05e8*/ 	.word	0x00000002
        /*05ec*/ 	.word	0x00000040
        /*05f0*/ 	.short	0x010a
        /*05f2*/ 	.byte	0xff
	.zero		1


	//   ....[80]....
        /*05f4*/ 	.word	0x00005d10
        /*05f8*/ 	.word	0x00000000
        /*05fc*/ 	.word	0x00000000
        /*0600*/ 	.short	0x0101
        /*0602*/ 	.byte	0xff
	.zero		1


	//   ....[81]....
        /*0604*/ 	.word	0x00005d90
        /*0608*/ 	.word	0x00000064
        /*060c*/ 	.word	0x00000090
        /*0610*/ 	.short	0x010a
        /*0612*/ 	.byte	0xff
	.zero		1


	//   ....[82]....
        /*0614*/ 	.word	0x000068e0
        /*0618*/ 	.word	0x0000006d
        /*061c*/ 	.word	0x00000040
        /*0620*/ 	.short	0x010a
        /*0622*/ 	.byte	0xff
	.zero		1


	//   ....[83]....
        /*0624*/ 	.word	0x000069b0
        /*0628*/ 	.word	0x0000006d
        /*062c*/ 	.word	0x00000040
        /*0630*/ 	.short	0x010a
        /*0632*/ 	.byte	0xff
	.zero		1


	//   ....[84]....
        /*0634*/ 	.word	0x00006ac0
        /*0638*/ 	.word	0x00000000
        /*063c*/ 	.word	0x00000000
        /*0640*/ 	.short	0x0101
        /*0642*/ 	.byte	0xff
	.zero		1


	//   ....[85]....
        /*0644*/ 	.word	0x00006f50
        /*0648*/ 	.word	0x000000ff
        /*064c*/ 	.word	0x00000000
        /*0650*/ 	.short	0x0101
        /*0652*/ 	.byte	0x04
	.zero		1


	//   ....[86]....
        /*0654*/ 	.word	0x00007760
        /*0658*/ 	.word	0x00000000
        /*065c*/ 	.word	0x000000e0
        /*0660*/ 	.short	0x010a
        /*0662*/ 	.byte	0xff
	.zero		1


	//   ....[87]....
        /*0664*/ 	.word	0x000077c0
        /*0668*/ 	.word	0x00000000
        /*066c*/ 	.word	0x00000020
        /*0670*/ 	.short	0x010a
        /*0672*/ 	.byte	0xff
	.zero		1


	//   ....[88]....
        /*0674*/ 	.word	0x00007820
        /*0678*/ 	.word	0x00000000
        /*067c*/ 	.word	0x00000020
        /*0680*/ 	.short	0x010a
        /*0682*/ 	.byte	0xff
	.zero		1


	//   ....[89]....
        /*0684*/ 	.word	0x00007870
        /*0688*/ 	.word	0x00000003
        /*068c*/ 	.word	0x00000070
        /*0690*/ 	.short	0x010a
        /*0692*/ 	.byte	0xff
	.zero		1


	//   ....[90]....
        /*0694*/ 	.word	0x000078d0
        /*0698*/ 	.word	0x00000000
        /*069c*/ 	.word	0x00000000
        /*06a0*/ 	.short	0x010a
        /*06a2*/ 	.byte	0xff
	.zero		1


	//   ....[91]....
        /*06a4*/ 	.word	0x00007930
        /*06a8*/ 	.word	0x00000000
        /*06ac*/ 	.word	0x00000000
        /*06b0*/ 	.short	0x010a
        /*06b2*/ 	.byte	0xff
	.zero		1


	//   ....[92]....
        /*06b4*/ 	.word	0x00007990
        /*06b8*/ 	.word	0x00000000
        /*06bc*/ 	.word	0x00000000
        /*06c0*/ 	.short	0x010a
        /*06c2*/ 	.byte	0xff
	.zero		1


	//   ....[93]....
        /*06c4*/ 	.word	0x000079e0
        /*06c8*/ 	.word	0x00000002
        /*06cc*/ 	.word	0x000000d0
        /*06d0*/ 	.short	0x010a
        /*06d2*/ 	.byte	0xff
	.zero		1


	//   ....[94]....
        /*06d4*/ 	.word	0x00007a40
        /*06d8*/ 	.word	0x00000002
        /*06dc*/ 	.word	0x00000080
        /*06e0*/ 	.short	0x010a
        /*06e2*/ 	.byte	0xff
	.zero		1


	//   ....[95]....
        /*06e4*/ 	.word	0x00007a90
        /*06e8*/ 	.word	0x00000002
        /*06ec*/ 	.word	0x00000070
        /*06f0*/ 	.short	0x010a
        /*06f2*/ 	.byte	0xff
	.zero		1


	//   ....[96]....
        /*06f4*/ 	.word	0x00007af0
        /*06f8*/ 	.word	0x00000000
        /*06fc*/ 	.word	0x00000080
        /*0700*/ 	.short	0x010a
        /*0702*/ 	.byte	0xff
	.zero		1


	//   ....[97]....
        /*0704*/ 	.word	0x00007b40
        /*0708*/ 	.word	0x00000000
        /*070c*/ 	.word	0x00000070
        /*0710*/ 	.short	0x010a
        /*0712*/ 	.byte	0xff
	.zero		1


	//   ....[98]....
        /*0714*/ 	.word	0x00007ba0
        /*0718*/ 	.word	0x00000003
        /*071c*/ 	.word	0x000000b0
        /*0720*/ 	.short	0x010a
        /*0722*/ 	.byte	0xff
	.zero		1


	//   ....[99]....
        /*0724*/ 	.word	0x00007c00
        /*0728*/ 	.word	0x00000000
        /*072c*/ 	.word	0x00000000
        /*0730*/ 	.short	0x010a
        /*0732*/ 	.byte	0xff
	.zero		1


	//   ....[100]....
        /*0734*/ 	.word	0x00007c60
        /*0738*/ 	.word	0x00000000
        /*073c*/ 	.word	0x00000000
        /*0740*/ 	.short	0x010a
        /*0742*/ 	.byte	0xff
	.zero		1


	//   ....[101]....
        /*0744*/ 	.word	0x00007cc0
        /*0748*/ 	.word	0x00000000
        /*074c*/ 	.word	0x00000000
        /*0750*/ 	.short	0x010a
        /*0752*/ 	.byte	0xff
	.zero		1


	//   ....[102]....
        /*0754*/ 	.word	0x00007d20
        /*0758*/ 	.word	0x00000000
        /*075c*/ 	.word	0x00000000
        /*0760*/ 	.short	0x010a
        /*0762*/ 	.byte	0xff
	.zero		1


	//   ....[103]....
        /*0764*/ 	.word	0x00007d80
        /*0768*/ 	.word	0x00000000
        /*076c*/ 	.word	0x00000000
        /*0770*/ 	.short	0x010a
        /*0772*/ 	.byte	0xff
	.zero		1


	//   ....[104]....
        /*0774*/ 	.word	0x00007dd0
        /*0778*/ 	.word	0x00000008
        /*077c*/ 	.word	0x00000070
        /*0780*/ 	.short	0x010a
        /*0782*/ 	.byte	0xff
	.zero		1


	//   ....[105]....
        /*0784*/ 	.word	0x00007e30
        /*0788*/ 	.word	0x00000000
        /*078c*/ 	.word	0x00000068
        /*0790*/ 	.short	0x010a
        /*0792*/ 	.byte	0xff
	.zero		1


	//   ....[106]....
        /*0794*/ 	.word	0x00007e90
        /*0798*/ 	.word	0x00000005
        /*079c*/ 	.word	0x00000050
        /*07a0*/ 	.short	0x010a
        /*07a2*/ 	.byte	0xff
	.zero		1


	//   ....[107]....
        /*07a4*/ 	.word	0x00007ef0
        /*07a8*/ 	.word	0x00000005
        /*07ac*/ 	.word	0x00000058
        /*07b0*/ 	.short	0x010a
        /*07b2*/ 	.byte	0xff
	.zero		1


	//   ....[108]....
        /*07b4*/ 	.word	0x00007f50
        /*07b8*/ 	.word	0x00000000
        /*07bc*/ 	.word	0x00000050
        /*07c0*/ 	.short	0x010a
        /*07c2*/ 	.byte	0xff
	.zero		1


	//   ....[109]....
        /*07c4*/ 	.word	0x00007fa0
        /*07c8*/ 	.word	0x00000003
        /*07cc*/ 	.word	0x00000070
        /*07d0*/ 	.short	0x010a
        /*07d2*/ 	.byte	0xff
	.zero		1


	//   ....[110]....
        /*07d4*/ 	.word	0x00007ff0
        /*07d8*/ 	.word	0x00000002
        /*07dc*/ 	.word	0x00000040
        /*07e0*/ 	.short	0x010a
        /*07e2*/ 	.byte	0xff
	.zero		1


	//   ....[111]....
        /*07e4*/ 	.word	0x00008040
        /*07e8*/ 	.word	0x00000064
        /*07ec*/ 	.word	0x00000090
        /*07f0*/ 	.short	0x010a
        /*07f2*/ 	.byte	0xff
	.zero		1


	//   ....[112]....
        /*07f4*/ 	.word	0x00008090
        /*07f8*/ 	.word	0x0000006d
        /*07fc*/ 	.word	0x00000040
        /*0800*/ 	.short	0x010a
        /*0802*/ 	.byte	0xff
	.zero		1


	//----- nvinfo : EIATTR_NUM_MBARRIERS
	.align		4
.L_47:
        /*0804*/ 	.byte	0x03, 0x38
        /*0806*/ 	.short	0x001e


	//----- nvinfo : EIATTR_EXIT_INSTR_OFFSETS
	.align		4
        /*0808*/ 	.byte	0x04, 0x1c
        /*080a*/ 	.short	(.L_49 - .L_48)


	//   ....[0]....
.L_48:
        /*080c*/ 	.word	0x00002880


	//   ....[1]....
        /*0810*/ 	.word	0x00002d90


	//   ....[2]....
        /*0814*/ 	.word	0x00002df0


	//   ....[3]....
        /*0818*/ 	.word	0x00003c20


	//   ....[4]....
        /*081c*/ 	.word	0x00004ae0


	//   ....[5]....
        /*0820*/ 	.word	0x00004b20


	//   ....[6]....
        /*0824*/ 	.word	0x00007750


	//----- nvinfo : EIATTR_MAX_THREADS
	.align		4
.L_49:
        /*0828*/ 	.byte	0x04, 0x05
        /*082a*/ 	.short	(.L_51 - .L_50)
.L_50:
        /*082c*/ 	.word	0x00000100
        /*0830*/ 	.word	0x00000001
        /*0834*/ 	.word	0x00000001


	//----- nvinfo : EIATTR_CRS_STACK_SIZE
	.align		4
.L_51:
        /*0838*/ 	.byte	0x04, 0x1e
        /*083a*/ 	.short	(.L_53 - .L_52)
.L_52:
        /*083c*/ 	.word	0x00000000


	//----- nvinfo : EIATTR_CBANK_PARAM_SIZE
	.align		4
.L_53:
        /*0840*/ 	.byte	0x03, 0x19
        /*0842*/ 	.short	0x0800


	//----- nvinfo : EIATTR_PARAM_CBANK
	.align		4
        /*0844*/ 	.byte	0x04, 0x0a
        /*0846*/ 	.short	(.L_55 - .L_54)
	.align		4
.L_54:
        /*0848*/ 	.word	index@(.nv.constant0._ZN7cutlass13device_kernelINS_4gemm6kernel13GemmUniversalIN4cute5tupleIJiiiiEEENS1_10collective13CollectiveMmaINS1_35MainloopSm100TmaUmmaWarpSpecializedILi4ELi2ELi4ENS5_IJNS4_1CILi2EEENSA_ILi1EEESC_EEEEENS5_IJNSA_ILi64EEENSA_ILi128EEENSA_ILi32EEEEEENS_12float_e5m2_tENS5_IJlSC_lEEESJ_SK_NS4_8TiledMMAINS4_8MMA_AtomIJNS4_10MMA_TraitsINS4_19SM100_MMA_F8F6F4_SSEJSJ_SJ_fSF_SG_NS4_17integral_constantINS4_4UMMA5MajorELSR_0EEESS_NSP_INSQ_7ScaleInELST_0EEESU_EEEEEENS4_6LayoutINS5_IJSC_SC_SC_EEENS5_IJNSA_ILi0EEESZ_SZ_EEEEENS5_IJNS4_10UnderscoreES12_S12_EEEEENS4_13SM90_TMA_LOADENS4_14ComposedLayoutINS4_7SwizzleILi1ELi4ELi3EEENS4_18smem_ptr_flag_bitsILi8EEENSX_INS5_IJNSA_ILi8EEESH_EEENS5_IJSH_SC_EEEEEEEvNS4_8identityENS4_23SM90_TMA_LOAD_MULTICASTES1F_vS1G_EENS_8epilogue10collective18CollectiveEpilogueINS1J_23Sm100TmaWarpSpecializedILi2ELi2ELi32ELb0ELb0EEEJSI_NS5_IJNSX_ISF_SC_EES1O_EEESJ_SK_SJ_SK_NS1J_6fusion15FusionCallbacksIS1N_NS1Q_17LinearCombinationISJ_fSJ_fLNS_15FloatRoundStyleE2EEESI_S1P_JEEENS4_5SM1004TMEM4LOAD26SM100_TMEM_LOAD_16dp32b32xES15_NS16_INS17_ILi2ELi4ELi3EEES1A_NSX_INS5_IJS1B_SF_EEENS5_IJSF_SC_EEEEEEENS4_39AutoVectorizingCopyWithAssumedAlignmentILi128EEENS4_14SM90_TMA_STOREES24_S26_S26_EEEvvEEEEvNT_6ParamsE)
        /*084c*/ 	.short	0x0380
        /*084e*/ 	.short	0x0800


	//----- nvinfo : EIATTR_SW_WAR
	.align		4
.L_55:
        /*0850*/ 	.byte	0x04, 0x36
        /*0852*/ 	.short	(.L_57 - .L_56)
.L_56:
        /*0854*/ 	.word	0x00000008
.L_57:


//--------------------- .nv.callgraph             --------------------------
	.section	.nv.callgraph,"",@"SHT_CUDA_CALLGRAPH"
	.align	4
	.sectionentsize	8
	.align		4
        /*0000*/ 	.word	0x00000000
	.align		4
        /*0004*/ 	.word	0xffffffff
	.align		4
        /*0008*/ 	.word	index@(_ZN7cutlass13device_kernelINS_4gemm6kernel13GemmUniversalIN4cute5tupleIJiiiiEEENS1_10collective13CollectiveMmaINS1_35MainloopSm100TmaUmmaWarpSpecializedILi4ELi2ELi4ENS5_IJNS4_1CILi2EEENSA_ILi1EEESC_EEEEENS5_IJNSA_ILi64EEENSA_ILi128EEENSA_ILi32EEEEEENS_12float_e5m2_tENS5_IJlSC_lEEESJ_SK_NS4_8TiledMMAINS4_8MMA_AtomIJNS4_10MMA_TraitsINS4_19SM100_MMA_F8F6F4_SSEJSJ_SJ_fSF_SG_NS4_17integral_constantINS4_4UMMA5MajorELSR_0EEESS_NSP_INSQ_7ScaleInELST_0EEESU_EEEEEENS4_6LayoutINS5_IJSC_SC_SC_EEENS5_IJNSA_ILi0EEESZ_SZ_EEEEENS5_IJNS4_10UnderscoreES12_S12_EEEEENS4_13SM90_TMA_LOADENS4_14ComposedLayoutINS4_7SwizzleILi1ELi4ELi3EEENS4_18smem_ptr_flag_bitsILi8EEENSX_INS5_IJNSA_ILi8EEESH_EEENS5_IJSH_SC_EEEEEEEvNS4_8identityENS4_23SM90_TMA_LOAD_MULTICASTES1F_vS1G_EENS_8epilogue10collective18CollectiveEpilogueINS1J_23Sm100TmaWarpSpecializedILi2ELi2ELi32ELb0ELb0EEEJSI_NS5_IJNSX_ISF_SC_EES1O_EEESJ_SK_SJ_SK_NS1J_6fusion15FusionCallbacksIS1N_NS1Q_17LinearCombinationISJ_fSJ_fLNS_15FloatRoundStyleE2EEESI_S1P_JEEENS4_5SM1004TMEM4LOAD26SM100_TMEM_LOAD_16dp32b32xES15_NS16_INS17_ILi2ELi4ELi3EEES1A_NSX_INS5_IJS1B_SF_EEENS5_IJSF_SC_EEEEEEENS4_39AutoVectorizingCopyWithAssumedAlignmentILi128EEENS4_14SM90_TMA_STOREES24_S26_S26_EEEvvEEEEvNT_6ParamsE)
	.align		4
        /*000c*/ 	.word	index@(__assertfail)
	.align		4
        /*0010*/ 	.word	0x00000000
	.align		4
        /*0014*/ 	.word	0xfffffffe
	.align		4
        /*0018*/ 	.word	0x00000000
	.align		4
        /*001c*/ 	.word	0xfffffffd
	.align		4
        /*0020*/ 	.word	0x00000000
	.align		4
        /*0024*/ 	.word	0xfffffffc


//--------------------- .nv.constant4             --------------------------
	.section	.nv.constant4,"a",@progbits
	.align	8
	.align		8
.nv.constant4:
        /*0000*/ 	.dword	__assertfail
	.align		8
        /*0008*/ 	.dword	__unnamed_1
	.align		8
        /*0010*/ 	.dword	__unnamed_2
	.align		8
        /*0018*/ 	.dword	_ZN39_INTERNAL_bfdbb710_4_k_cu_b32506fd_99084cuda3std3__45__cpo5beginE
	.align		8
        /*0020*/ 	.dword	_ZN39_INTERNAL_bfdbb710_4_k_cu_b32506fd_99084cuda3std3__45__cpo3endE
	.align		8
        /*0028*/ 	.dword	_ZN39_INTERNAL_bfdbb710_4_k_cu_b32506fd_99084cuda3std3__45__cpo6cbeginE
	.align		8
        /*0030*/ 	.dword	_ZN39_INTERNAL_bfdbb710_4_k_cu_b32506fd_99084cuda3std3__45__cpo4cendE
	.align		8
        /*0038*/ 	.dword	_ZN39_INTERNAL_bfdbb710_4_k_cu_b32506fd_99084cuda3std3__441_GLOBAL__N__bfdbb710_4_k_cu_b32506fd_99086ignoreE
	.align		8
        /*0040*/ 	.dword	_ZN39_INTERNAL_bfdbb710_4_k_cu_b32506fd_99084cuda3std3__419piecewise_constructE
	.align		8
        /*0048*/ 	.dword	_ZN39_INTERNAL_bfdbb710_4_k_cu_b32506fd_99084cuda3std3__48in_placeE
	.align		8
        /*0050*/ 	.dword	_ZN39_INTERNAL_bfdbb710_4_k_cu_b32506fd_99084cuda3std6ranges3__45__cpo4swapE
	.align		8
        /*0058*/ 	.dword	_ZN39_INTERNAL_bfdbb710_4_k_cu_b32506fd_99084cuda3std6ranges3__45__cpo9iter_moveE
	.align		8
        /*0060*/ 	.dword	_ZN39_INTERNAL_bfdbb710_4_k_cu_b32506fd_99084cute7productE
	.align		8
        /*0068*/ 	.dword	_ZN39_INTERNAL_bfdbb710_4_k_cu_b32506fd_99084cute1_E
	.align		8
        /*0070*/ 	.dword	$str$25
	.align		8
        /*0078*/ 	.dword	$str$26
	.align		8
        /*0080*/ 	.dword	$str$27
	.align		8
        /*0088*/ 	.dword	$str$28


//--------------------- .text._ZN7cutlass13device_kernelINS_4gemm6kernel13GemmUniversalIN4cute5tupleIJiiiiEEENS1_10collective13CollectiveMmaINS1_35MainloopSm100TmaUmmaWarpSpecializedILi4ELi2ELi4ENS5_IJNS4_1CILi2EEENSA_ILi1EEESC_EEEEENS5_IJNSA_ILi64EEENSA_ILi128EEENSA_ILi32EEEEEENS_12float_e5m2_tENS5_IJlSC_lEEESJ_SK_NS4_8TiledMMAINS4_8MMA_AtomIJNS4_10MMA_TraitsINS4_19SM100_MMA_F8F6F4_SSEJSJ_SJ_fSF_SG_NS4_17integral_constantINS4_4UMMA5MajorELSR_0EEESS_NSP_INSQ_7ScaleInELST_0EEESU_EEEEEENS4_6LayoutINS5_IJSC_SC_SC_EEENS5_IJNSA_ILi0EEESZ_SZ_EEEEENS5_IJNS4_10UnderscoreES12_S12_EEEEENS4_13SM90_TMA_LOADENS4_14ComposedLayoutINS4_7SwizzleILi1ELi4ELi3EEENS4_18smem_ptr_flag_bitsILi8EEENSX_INS5_IJNSA_ILi8EEESH_EEENS5_IJSH_SC_EEEEEEEvNS4_8identityENS4_23SM90_TMA_LOAD_MULTICASTES1F_vS1G_EENS_8epilogue10collective18CollectiveEpilogueINS1J_23Sm100TmaWarpSpecializedILi2ELi2ELi32ELb0ELb0EEEJSI_NS5_IJNSX_ISF_SC_EES1O_EEESJ_SK_SJ_SK_NS1J_6fusion15FusionCallbacksIS1N_NS1Q_17LinearCombinationISJ_fSJ_fLNS_15FloatRoundStyleE2EEESI_S1P_JEEENS4_5SM1004TMEM4LOAD26SM100_TMEM_LOAD_16dp32b32xES15_NS16_INS17_ILi2ELi4ELi3EEES1A_NSX_INS5_IJS1B_SF_EEENS5_IJSF_SC_EEEEEEENS4_39AutoVectorizingCopyWithAssumedAlignmentILi128EEENS4_14SM90_TMA_STOREES24_S26_S26_EEEvvEEEEvNT_6ParamsE --------------------------
	.section	.text._ZN7cutlass13device_kernelINS_4gemm6kernel13GemmUniversalIN4cute5tupleIJiiiiEEENS1_10collective13CollectiveMmaINS1_35MainloopSm100TmaUmmaWarpSpecializedILi4ELi2ELi4ENS5_IJNS4_1CILi2EEENSA_ILi1EEESC_EEEEENS5_IJNSA_ILi64EEENSA_ILi128EEENSA_ILi32EEEEEENS_12float_e5m2_tENS5_IJlSC_lEEESJ_SK_NS4_8TiledMMAINS4_8MMA_AtomIJNS4_10MMA_TraitsINS4_19SM100_MMA_F8F6F4_SSEJSJ_SJ_fSF_SG_NS4_17integral_constantINS4_4UMMA5MajorELSR_0EEESS_NSP_INSQ_7ScaleInELST_0EEESU_EEEEEENS4_6LayoutINS5_IJSC_SC_SC_EEENS5_IJNSA_ILi0EEESZ_SZ_EEEEENS5_IJNS4_10UnderscoreES12_S12_EEEEENS4_13SM90_TMA_LOADENS4_14ComposedLayoutINS4_7SwizzleILi1ELi4ELi3EEENS4_18smem_ptr_flag_bitsILi8EEENSX_INS5_IJNSA_ILi8EEESH_EEENS5_IJSH_SC_EEEEEEEvNS4_8identityENS4_23SM90_TMA_LOAD_MULTICASTES1F_vS1G_EENS_8epilogue10collective18CollectiveEpilogueINS1J_23Sm100TmaWarpSpecializedILi2ELi2ELi32ELb0ELb0EEEJSI_NS5_IJNSX_ISF_SC_EES1O_EEESJ_SK_SJ_SK_NS1J_6fusion15FusionCallbacksIS1N_NS1Q_17LinearCombinationISJ_fSJ_fLNS_15FloatRoundStyleE2EEESI_S1P_JEEENS4_5SM1004TMEM4LOAD26SM100_TMEM_LOAD_16dp32b32xES15_NS16_INS17_ILi2ELi4ELi3EEES1A_NSX_INS5_IJS1B_SF_EEENS5_IJSF_SC_EEEEEEENS4_39AutoVectorizingCopyWithAssumedAlignmentILi128EEENS4_14SM90_TMA_STOREES24_S26_S26_EEEvvEEEEvNT_6ParamsE,"ax",@progbits
	.align	128
.text._ZN7cutlass13device_kernelINS_4gemm6kernel13GemmUniversalIN4cute5tupleIJiiiiEEENS1_10collective13CollectiveMmaINS1_35MainloopSm100TmaUmmaWarpSpecializedILi4ELi2ELi4ENS5_IJNS4_1CILi2EEENSA_ILi1EEESC_EEEEENS5_IJNSA_ILi64EEENSA_ILi128EEENSA_ILi32EEEEEENS_12float_e5m2_tENS5_IJlSC_lEEESJ_SK_NS4_8TiledMMAINS4_8MMA_AtomIJNS4_10MMA_TraitsINS4_19SM100_MMA_F8F6F4_SSEJSJ_SJ_fSF_SG_NS4_17integral_constantINS4_4UMMA5MajorELSR_0EEESS_NSP_INSQ_7ScaleInELST_0EEESU_EEEEEENS4_6LayoutINS5_IJSC_SC_SC_EEENS5_IJNSA_ILi0EEESZ_SZ_EEEEENS5_IJNS4_10UnderscoreES12_S12_EEEEENS4_13SM90_TMA_LOADENS4_14ComposedLayoutINS4_7SwizzleILi1ELi4ELi3EEENS4_18smem_ptr_flag_bitsILi8EEENSX_INS5_IJNSA_ILi8EEESH_EEENS5_IJSH_SC_EEEEEEEvNS4_8identityENS4_23SM90_TMA_LOAD_MULTICASTES1F_vS1G_EENS_8epilogue10collective18CollectiveEpilogueINS1J_23Sm100TmaWarpSpecializedILi2ELi2ELi32ELb0ELb0EEEJSI_NS5_IJNSX_ISF_SC_EES1O_EEESJ_SK_SJ_SK_NS1J_6fusion15FusionCallbacksIS1N_NS1Q_17LinearCombinationISJ_fSJ_fLNS_15FloatRoundStyleE2EEESI_S1P_JEEENS4_5SM1004TMEM4LOAD26SM100_TMEM_LOAD_16dp32b32xES15_NS16_INS17_ILi2ELi4ELi3EEES1A_NSX_INS5_IJS1B_SF_EEENS5_IJSF_SC_EEEEEEENS4_39AutoVectorizingCopyWithAssumedAlignmentILi128EEENS4_14SM90_TMA_STOREES24_S26_S26_EEEvvEEEEvNT_6ParamsE:
        .type           _ZN7cutlass13device_kernelINS_4gemm6kernel13GemmUniversalIN4cute5tupleIJiiiiEEENS1_10collective13CollectiveMmaINS1_35MainloopSm100TmaUmmaWarpSpecializedILi4ELi2ELi4ENS5_IJNS4_1CILi2EEENSA_ILi1EEESC_EEEEENS5_IJNSA_ILi64EEENSA_ILi128EEENSA_ILi32EEEEEENS_12float_e5m2_tENS5_IJlSC_lEEESJ_SK_NS4_8TiledMMAINS4_8MMA_AtomIJNS4_10MMA_TraitsINS4_19SM100_MMA_F8F6F4_SSEJSJ_SJ_fSF_SG_NS4_17integral_constantINS4_4UMMA5MajorELSR_0EEESS_NSP_INSQ_7ScaleInELST_0EEESU_EEEEEENS4_6LayoutINS5_IJSC_SC_SC_EEENS5_IJNSA_ILi0EEESZ_SZ_EEEEENS5_IJNS4_10UnderscoreES12_S12_EEEEENS4_13SM90_TMA_LOADENS4_14ComposedLayoutINS4_7SwizzleILi1ELi4ELi3EEENS4_18smem_ptr_flag_bitsILi8EEENSX_INS5_IJNSA_ILi8EEESH_EEENS5_IJSH_SC_EEEEEEEvNS4_8identityENS4_23SM90_TMA_LOAD_MULTICASTES1F_vS1G_EENS_8epilogue10collective18CollectiveEpilogueINS1J_23Sm100TmaWarpSpecializedILi2ELi2ELi32ELb0ELb0EEEJSI_NS5_IJNSX_ISF_SC_EES1O_EEESJ_SK_SJ_SK_NS1J_6fusion15FusionCallbacksIS1N_NS1Q_17LinearCombinationISJ_fSJ_fLNS_15FloatRoundStyleE2EEESI_S1P_JEEENS4_5SM1004TMEM4LOAD26SM100_TMEM_LOAD_16dp32b32xES15_NS16_INS17_ILi2ELi4ELi3EEES1A_NSX_INS5_IJS1B_SF_EEENS5_IJSF_SC_EEEEEEENS4_39AutoVectorizingCopyWithAssumedAlignmentILi128EEENS4_14SM90_TMA_STOREES24_S26_S26_EEEvvEEEEvNT_6ParamsE,@function
        .size           _ZN7cutlass13device_kernelINS_4gemm6kernel13GemmUniversalIN4cute5tupleIJiiiiEEENS1_10collective13CollectiveMmaINS1_35MainloopSm100TmaUmmaWarpSpecializedILi4ELi2ELi4ENS5_IJNS4_1CILi2EEENSA_ILi1EEESC_EEEEENS5_IJNSA_ILi64EEENSA_ILi128EEENSA_ILi32EEEEEENS_12float_e5m2_tENS5_IJlSC_lEEESJ_SK_NS4_8TiledMMAINS4_8MMA_AtomIJNS4_10MMA_TraitsINS4_19SM100_MMA_F8F6F4_SSEJSJ_SJ_fSF_SG_NS4_17integral_constantINS4_4UMMA5MajorELSR_0EEESS_NSP_INSQ_7ScaleInELST_0EEESU_EEEEEENS4_6LayoutINS5_IJSC_SC_SC_EEENS5_IJNSA_ILi0EEESZ_SZ_EEEEENS5_IJNS4_10UnderscoreES12_S12_EEEEENS4_13SM90_TMA_LOADENS4_14ComposedLayoutINS4_7SwizzleILi1ELi4ELi3EEENS4_18smem_ptr_flag_bitsILi8EEENSX_INS5_IJNSA_ILi8EEESH_EEENS5_IJSH_SC_EEEEEEEvNS4_8identityENS4_23SM90_TMA_LOAD_MULTICASTES1F_vS1G_EENS_8epilogue10collective18CollectiveEpilogueINS1J_23Sm100TmaWarpSpecializedILi2ELi2ELi32ELb0ELb0EEEJSI_NS5_IJNSX_ISF_SC_EES1O_EEESJ_SK_SJ_SK_NS1J_6fusion15FusionCallbacksIS1N_NS1Q_17LinearCombinationISJ_fSJ_fLNS_15FloatRoundStyleE2EEESI_S1P_JEEENS4_5SM1004TMEM4LOAD26SM100_TMEM_LOAD_16dp32b32xES15_NS16_INS17_ILi2ELi4ELi3EEES1A_NSX_INS5_IJS1B_SF_EEENS5_IJSF_SC_EEEEEEENS4_39AutoVectorizingCopyWithAssumedAlignmentILi128EEENS4_14SM90_TMA_STOREES24_S26_S26_EEEvvEEEEvNT_6ParamsE,(.L_x_149 - _ZN7cutlass13device_kernelINS_4gemm6kernel13GemmUniversalIN4cute5tupleIJiiiiEEENS1_10collective13CollectiveMmaINS1_35MainloopSm100TmaUmmaWarpSpecializedILi4ELi2ELi4ENS5_IJNS4_1CILi2EEENSA_ILi1EEESC_EEEEENS5_IJNSA_ILi64EEENSA_ILi128EEENSA_ILi32EEEEEENS_12float_e5m2_tENS5_IJlSC_lEEESJ_SK_NS4_8TiledMMAINS4_8MMA_AtomIJNS4_10MMA_TraitsINS4_19SM100_MMA_F8F6F4_SSEJSJ_SJ_fSF_SG_NS4_17integral_constantINS4_4UMMA5MajorELSR_0EEESS_NSP_INSQ_7ScaleInELST_0EEESU_EEEEEENS4_6LayoutINS5_IJSC_SC_SC_EEENS5_IJNSA_ILi0EEESZ_SZ_EEEEENS5_IJNS4_10UnderscoreES12_S12_EEEEENS4_13SM90_TMA_LOADENS4_14ComposedLayoutINS4_7SwizzleILi1ELi4ELi3EEENS4_18smem_ptr_flag_bitsILi8EEENSX_INS5_IJNSA_ILi8EEESH_EEENS5_IJSH_SC_EEEEEEEvNS4_8identityENS4_23SM90_TMA_LOAD_MULTICASTES1F_vS1G_EENS_8epilogue10collective18CollectiveEpilogueINS1J_23Sm100TmaWarpSpecializedILi2ELi2ELi32ELb0ELb0EEEJSI_NS5_IJNSX_ISF_SC_EES1O_EEESJ_SK_SJ_SK_NS1J_6fusion15FusionCallbacksIS1N_NS1Q_17LinearCombinationISJ_fSJ_fLNS_15FloatRoundStyleE2EEESI_S1P_JEEENS4_5SM1004TMEM4LOAD26SM100_TMEM_LOAD_16dp32b32xES15_NS16_INS17_ILi2ELi4ELi3EEES1A_NSX_INS5_IJS1B_SF_EEENS5_IJSF_SC_EEEEEEENS4_39AutoVectorizingCopyWithAssumedAlignmentILi128EEENS4_14SM90_TMA_STOREES24_S26_S26_EEEvvEEEEvNT_6ParamsE)
        .other          _ZN7cutlass13device_kernelINS_4gemm6kernel13GemmUniversalIN4cute5tupleIJiiiiEEENS1_10collective13CollectiveMmaINS1_35MainloopSm100TmaUmmaWarpSpecializedILi4ELi2ELi4ENS5_IJNS4_1CILi2EEENSA_ILi1EEESC_EEEEENS5_IJNSA_ILi64EEENSA_ILi128EEENSA_ILi32EEEEEENS_12float_e5m2_tENS5_IJlSC_lEEESJ_SK_NS4_8TiledMMAINS4_8MMA_AtomIJNS4_10MMA_TraitsINS4_19SM100_MMA_F8F6F4_SSEJSJ_SJ_fSF_SG_NS4_17integral_constantINS4_4UMMA5MajorELSR_0EEESS_NSP_INSQ_7ScaleInELST_0EEESU_EEEEEENS4_6LayoutINS5_IJSC_SC_SC_EEENS5_IJNSA_ILi0EEESZ_SZ_EEEEENS5_IJNS4_10UnderscoreES12_S12_EEEEENS4_13SM90_TMA_LOADENS4_14ComposedLayoutINS4_7SwizzleILi1ELi4ELi3EEENS4_18smem_ptr_flag_bitsILi8EEENSX_INS5_IJNSA_ILi8EEESH_EEENS5_IJSH_SC_EEEEEEEvNS4_8identityENS4_23SM90_TMA_LOAD_MULTICASTES1F_vS1G_EENS_8epilogue10collective18CollectiveEpilogueINS1J_23Sm100TmaWarpSpecializedILi2ELi2ELi32ELb0ELb0EEEJSI_NS5_IJNSX_ISF_SC_EES1O_EEESJ_SK_SJ_SK_NS1J_6fusion15FusionCallbacksIS1N_NS1Q_17LinearCombinationISJ_fSJ_fLNS_15FloatRoundStyleE2EEESI_S1P_JEEENS4_5SM1004TMEM4LOAD26SM100_TMEM_LOAD_16dp32b32xES15_NS16_INS17_ILi2ELi4ELi3EEES1A_NSX_INS5_IJS1B_SF_EEENS5_IJSF_SC_EEEEEEENS4_39AutoVectorizingCopyWithAssumedAlignmentILi128EEENS4_14SM90_TMA_STOREES24_S26_S26_EEEvvEEEEvNT_6ParamsE,@"STO_CUDA_ENTRY STV_DEFAULT"
_ZN7cutlass13device_kernelINS_4gemm6kernel13GemmUniversalIN4cute5tupleIJiiiiEEENS1_10collective13CollectiveMmaINS1_35MainloopSm100TmaUmmaWarpSpecializedILi4ELi2ELi4ENS5_IJNS4_1CILi2EEENSA_ILi1EEESC_EEEEENS5_IJNSA_ILi64EEENSA_ILi128EEENSA_ILi32EEEEEENS_12float_e5m2_tENS5_IJlSC_lEEESJ_SK_NS4_8TiledMMAINS4_8MMA_AtomIJNS4_10MMA_TraitsINS4_19SM100_MMA_F8F6F4_SSEJSJ_SJ_fSF_SG_NS4_17integral_constantINS4_4UMMA5MajorELSR_0EEESS_NSP_INSQ_7ScaleInELST_0EEESU_EEEEEENS4_6LayoutINS5_IJSC_SC_SC_EEENS5_IJNSA_ILi0EEESZ_SZ_EEEEENS5_IJNS4_10UnderscoreES12_S12_EEEEENS4_13SM90_TMA_LOADENS4_14ComposedLayoutINS4_7SwizzleILi1ELi4ELi3EEENS4_18smem_ptr_flag_bitsILi8EEENSX_INS5_IJNSA_ILi8EEESH_EEENS5_IJSH_SC_EEEEEEEvNS4_8identityENS4_23SM90_TMA_LOAD_MULTICASTES1F_vS1G_EENS_8epilogue10collective18CollectiveEpilogueINS1J_23Sm100TmaWarpSpecializedILi2ELi2ELi32ELb0ELb0EEEJSI_NS5_IJNSX_ISF_SC_EES1O_EEESJ_SK_SJ_SK_NS1J_6fusion15FusionCallbacksIS1N_NS1Q_17LinearCombinationISJ_fSJ_fLNS_15FloatRoundStyleE2EEESI_S1P_JEEENS4_5SM1004TMEM4LOAD26SM100_TMEM_LOAD_16dp32b32xES15_NS16_INS17_ILi2ELi4ELi3EEES1A_NSX_INS5_IJS1B_SF_EEENS5_IJSF_SC_EEEEEEENS4_39AutoVectorizingCopyWithAssumedAlignmentILi128EEENS4_14SM90_TMA_STOREES24_S26_S26_EEEvvEEEEvNT_6ParamsE:
[----:B------:R-:W1:Y:S01]  /*0000*/  LDC R1, c[0x0][0x37c] ;  /* 0x0000df00ff017b82 */ /* 0x000e620000000800 */
[----:B------:R-:W2:Y:S01]  /*0010*/  S2R R93, SR_TID.X ;  /* 0x00000000005d7919 */ /* 0x000ea20000002100 */
[----:B------:R-:W3:Y:S01]  /*0020*/  LDCU.64 UR8, c[0x0][0x890] ;  /* 0x00011200ff0877ac */ /* 0x000ee20008000a00 */
[----:B------:R-:W-:Y:S02]  /*0030*/  PRMT R84, RZ, 0x7610, R84 ;  /* 0x00007610ff547816 */ /* 0x000fe40000000054 */
[----:B------:R-:W-:Y:S01]  /*0040*/  ELECT P3, URZ, PT ;  /* 0x0000000000ff782f */ /* 0x000fe20003860000 */
[----:B---3--:R-:W-:-:S04]  /*0050*/  UISETP.NE.U32.AND UP0, UPT, UR8, URZ, UPT ;  /* 0x000000ff0800728c */ /* 0x008fc8000bf05070 */
[----:B------:R-:W-:Y:S01]  /*0060*/  UISETP.NE.AND.EX UP0, UPT, UR9, URZ, UPT, UP0 ;  /* 0x000000ff0900728c */ /* 0x000fe2000bf05300 */
[----:B--2---:R-:W-:-:S05]  /*0070*/  SHF.R.U32.HI R85, RZ, 0x5, R93 ;  /* 0x00000005ff557819 */ /* 0x004fca000001165d */
[----:B------:R-:W2:Y:S02]  /*0080*/  SHFL.IDX PT, R0, R85, RZ, 0x1f ;  /* 0x00001fff55007589 */ /* 0x000ea400000e0000 */
[----:B--2---:R-:W-:Y:S01]  /*0090*/  R2UR UR18, R0 ;  /* 0x00000000001272ca */ /* 0x004fe200000e0000 */
[----:B-1----:R-:W-:-:S14]  /*00a0*/  BRA.U UP0, `(.L_x_0) ;  /* 0x0000000100307547 */ /* 0x002fdc000b800000 */
[----:B------:R-:W1:Y:S02]  /*00b0*/  LDCU.64 UR4, c[0x0][0x888] ;  /* 0x00011100ff0477ac */ /* 0x000e640008000a00 */
[----:B-1----:R-:W-:-:S04]  /*00c0*/  UISETP.NE.U32.AND UP0, UPT, UR4, URZ, UPT ;  /* 0x000000ff0400728c */ /* 0x002fc8000bf05070 */
[----:B------:R-:W-:-:S09]  /*00d0*/  UISETP.NE.AND.EX UP0, UPT, UR5, URZ, UPT, UP0 ;  /* 0x000000ff0500728c */ /* 0x000fd2000bf05300 */
[----:B------:R-:W-:Y:S05]  /*00e0*/  BRA.U !UP0, `(.L_x_1) ;  /* 0x0000000108147547 */ /* 0x000fea000b800000 */
[----:B------:R-:W1:Y:S01]  /*00f0*/  LDC.64 R2, c[0x0][0x888] ;  /* 0x00022200ff027b82 */ /* 0x000e620000000a00 */
[----:B------:R-:W1:Y:S02]  /*0100*/  LDCU.64 UR4, c[0x0][0x358] ;  /* 0x00006b00ff0477ac */ /* 0x000e640008000a00 */
[----:B-1----:R1:W5:Y:S01]  /*0110*/  LDG.E R41, desc[UR4][R2.64] ;  /* 0x0000000402297981 */ /* 0x002362000c1e1900 */
[----:B------:R-:W-:Y:S01]  /*0120*/  HFMA2 R84, -RZ, RZ, 0, 5.9604644775390625e-08 ;  /* 0x00000001ff547431 */ /* 0x000fe200000001ff */
[----:B------:R-:W-:Y:S05]  /*0130*/  BRA `(.L_x_0) ;  /* 0x00000000000c7947 */ /* 0x000fea0003800000 */
.L_x_1:
[----:B------:R-:W1:Y:S01]  /*0140*/  LDCU UR4, c[0x0][0x880] ;  /* 0x00011000ff0477ac */ /* 0x000e620008000800 */
[----:B------:R-:W-:Y:S01]  /*0150*/  HFMA2 R84, -RZ, RZ, 0, 5.9604644775390625e-08 ;  /* 0x00000001ff547431 */ /* 0x000fe200000001ff */
[----:B-1----:R-:W-:-:S07]  /*0160*/  MOV R41, UR4 ;  /* 0x0000000400297c02 */ /* 0x002fce0008000f00 */
.L_x_0:
[----:B------:R-:W2:Y:S02]  /*0170*/  LDCU.64 UR4, c[0x0][0x8b0] ;  /* 0x00011600ff0477ac */ /* 0x000ea40008000a00 */
[----:B--2---:R-:W-:-:S04]  /*0180*/  UISETP.NE.U32.AND UP0, UPT, UR4, URZ, UPT ;  /* 0x000000ff0400728c */ /* 0x004fc8000bf05070 */
[----:B------:R-:W-:-:S09]  /*0190*/  UISETP.NE.AND.EX UP0, UPT, UR5, URZ, UPT, UP0 ;  /* 0x000000ff0500728c */ /* 0x000fd2000bf05300 */
[----:B------:R-:W-:Y:S05]  /*01a0*/  BRA.U UP0, `(.L_x_2) ;  /* 0x0000000100287547 */ /* 0x000fea000b800000 */
[----:B------:R-:W2:Y:S02]  /*01b0*/  LDCU.64 UR4, c[0x0][0x8a8] ;  /* 0x00011500ff0477ac */ /* 0x000ea40008000a00 */
[----:B--2---:R-:W-:-:S04]  /*01c0*/  UISETP.NE.U32.AND UP0, UPT, UR4, URZ, UPT ;  /* 0x000000ff0400728c */ /* 0x004fc8000bf05070 */
[----:B------:R-:W-:-:S09]  /*01d0*/  UISETP.NE.AND.EX UP0, UPT, UR5, URZ, UPT, UP0 ;  /* 0x000000ff0500728c */ /* 0x000fd2000bf05300 */
[----:B------:R-:W-:Y:S05]  /*01e0*/  BRA.U !UP0, `(.L_x_3) ;  /* 0x0000000108107547 */ /* 0x000fea000b800000 */
[----:B------:R-:W2:Y:S01]  /*01f0*/  LDC.64 R38, c[0x0][0x8a8] ;  /* 0x00022a00ff267b82 */ /* 0x000ea20000000a00 */
[----:B------:R-:W2:Y:S02]  /*0200*/  LDCU.64 UR4, c[0x0][0x358] ;  /* 0x00006b00ff0477ac */ /* 0x000ea40008000a00 */
[----:B--2---:R2:W5:Y:S01]  /*0210*/  LDG.E R38, desc[UR4][R38.64] ;  /* 0x0000000426267981 */ /* 0x004562000c1e1900 */
[----:B------:R-:W-:Y:S05]  /*0220*/  BRA `(.L_x_2) ;  /* 0x0000000000087947 */ /* 0x000fea0003800000 */
.L_x_3:
[----:B------:R-:W2:Y:S02]  /*0230*/  LDCU UR4, c[0x0][0x8a0] ;  /* 0x00011400ff0477ac */ /* 0x000ea40008000800 */
[----:B--2---:R-:W-:Y:S02]  /*0240*/  MOV R38, UR4 ;  /* 0x0000000400267c02 */ /* 0x004fe40008000f00 */
.L_x_2:
[----:B------:R-:W-:Y:S01]  /*0250*/  IMAD.U32 R0, RZ, RZ, UR18 ;  /* 0x00000012ff007e24 */ /* 0x000fe2000f8e00ff */
[----:B------:R-:W-:Y:S04]  /*0260*/  BSSY.RECONVERGENT B0, `(.L_x_4) ;  /* 0x000000c000007945 */ /* 0x000fe80003800200 */
[C---:B------:R-:W-:Y:S02]  /*0270*/  ISETP.NE.OR P1, PT, R0.reuse, 0x1, !P3 ;  /* 0x000000010000780c */ /* 0x040fe40005f25670 */
[----:B------:R-:W-:-:S11]  /*0280*/  ISETP.NE.OR P0, PT, R0, 0x3, !P3 ;  /* 0x000000030000780c */ /* 0x000fd60005f05670 */
[----:B------:R-:W-:Y:S05]  /*0290*/  @P1 BRA `(.L_x_5) ;  /* 0x0000000000201947 */ /* 0x000fea0003800000 */
[----:B------:R-:W3:Y:S02]  /*02a0*/  LDCU.64 UR4, c[0x0][0x348] ;  /* 0x00006900ff0477ac */ /* 0x000ee40008000a00 */
[----:B---3--:R-:W-:Y:S02]  /*02b0*/  UIADD3 UR6, UP1, UPT, UR4, 0x80, URZ ;  /* 0x0000008004067890 */ /* 0x008fe4000ff3e0ff */
[----:B------:R-:W-:Y:S02]  /*02c0*/  UIADD3 UR4, UP0, UPT, UR4, 0x180, URZ ;  /* 0x0000018004047890 */ /* 0x000fe4000ff1e0ff */
[----:B------:R-:W-:Y:S02]  /*02d0*/  UIADD3.X UR7, UPT, UPT, URZ, UR5, URZ, UP1, !UPT ;  /* 0x00000005ff077290 */ /* 0x000fe40008ffe4ff */
[----:B------:R-:W-:-:S07]  /*02e0*/  UIADD3.X UR5, UPT, UPT, URZ, UR5, URZ, UP0, !UPT ;  /* 0x00000005ff057290 */ /* 0x000fce00087fe4ff */
[----:B------:R3:W-:Y:S02]  /*02f0*/  UTMACCTL.PF [UR6] ;  /* 0x00000000060079b9 */ /* 0x0007e40008040000 */
[----:B------:R3:W-:Y:S02]  /*0300*/  UTMACCTL.PF [UR4] ;  /* 0x00000000040079b9 */ /* 0x0007e40008040000 */
[----:B---3--:R-:W-:Y:S01]  /*0310*/  NOP ;  /* 0x0000000000007918 */ /* 0x008fe20000000000 */
.L_x_5:
[----:B------:R-:W-:Y:S05]  /*0320*/  BSYNC.RECONVERGENT B0 ;  /* 0x0000000000007941 */ /* 0x000fea0003800200 */
.L_x_4:
[----:B------:R-:W-:Y:S04]  /*0330*/  BSSY.RECONVERGENT B0, `(.L_x_6) ;  /* 0x000000a000007945 */ /* 0x000fe80003800200 */
        /* <DEDUP_REMOVED lines=9> */
.L_x_7:
[----:B------:R-:W-:Y:S05]  /*03d0*/  BSYNC.RECONVERGENT B0 ;  /* 0x0000000000007941 */ /* 0x000fea0003800200 */
.L_x_6:
[----:B------:R-:W3:Y:S01]  /*03e0*/  LDCU.64 UR4, c[0x0][0x888] ;  /* 0x00011100ff0477ac */ /* 0x000ee20008000a00 */
[----:B------:R-:W-:Y:S02]  /*03f0*/  UISETP.EQ.U32.AND UP2, UPT, UR8, URZ, UPT ;  /* 0x000000ff0800728c */ /* 0x000fe4000bf42070 */
[----:B------:R-:W-:Y:S02]  /*0400*/  UPLOP3.LUT UP3, UPT, UPT, UPT, UPT, 0x80, 0x8 ;  /* 0x000000000008789c */ /* 0x000fe40003f6f070 */
[----:B---3--:R-:W-:-:S04]  /*0410*/  UISETP.NE.U32.AND UP0, UPT, UR4, URZ, UPT ;  /* 0x000000ff0400728c */ /* 0x008fc8000bf05070 */
[----:B------:R-:W-:-:S04]  /*0420*/  UISETP.NE.AND.EX UP1, UPT, UR5, URZ, UPT, UP0 ;  /* 0x000000ff0500728c */ /* 0x000fc8000bf25300 */
[----:B------:R-:W-:-:S04]  /*0430*/  UISETP.EQ.OR.EX UP4, UPT, UR9, URZ, !UP1, UP2 ;  /* 0x000000ff0900728c */ /* 0x000fc8000cf82720 */
[----:B------:R-:W-:-:S06]  /*0440*/  UP2UR UR4, UPR, URZ, 0x10 ;  /* 0x00000010ff047883 */ /* 0x000fcc0008000000 */
[----:B------:R-:W-:Y:S01]  /*0450*/  MOV R86, UR4 ;  /* 0x0000000400567c02 */ /* 0x000fe20008000f00 */
[----:B------:R-:W-:Y:S06]  /*0460*/  BRA.U !UP4, `(.L_x_8) ;  /* 0x000000010c207547 */ /* 0x000fec000b800000 */
[----:B------:R-:W-:Y:S01]  /*0470*/  UISETP.NE.U32.AND UP2, UPT, UR8, URZ, UPT ;  /* 0x000000ff0800728c */ /* 0x000fe2000bf45070 */
[----:B-----5:R-:W-:Y:S01]  /*0480*/  FSETP.NEU.AND P0, PT, R41, RZ, PT ;  /* 0x000000ff2900720b */ /* 0x020fe20003f0d000 */
[----:B------:R-:W-:Y:S02]  /*0490*/  USEL UR4, URZ, 0xffffffff, UP1 ;  /* 0xffffffffff047887 */ /* 0x000fe40008800000 */
[----:B------:R-:W-:-:S10]  /*04a0*/  UISETP.NE.AND.EX UP2, UPT, UR9, URZ, UPT, UP2 ;  /* 0x000000ff0900728c */ /* 0x000fd4000bf45320 */
[----:B------:R-:W-:Y:S01]  /*04b0*/  VOTEU.ANY UP0, P0 ;  /* 0x0000000000ff7886 */ /* 0x000fe20000000100 */
[----:B------:R-:W-:-:S04]  /*04c0*/  @!UP2 USEL UR4, URZ, 0xffffffff, UP0 ;  /* 0xffffffffff04a887 */ /* 0x000fc80008000000 */
[----:B------:R-:W-:-:S04]  /*04d0*/  ULOP3.LUT UR4, UR4, 0x1, URZ, 0xc0, !UPT ;  /* 0x0000000104047892 */ /* 0x000fc8000f8ec0ff */
[----:B------:R-:W-:-:S11]  /*04e0*/  UISETP.NE.U32.AND UP3, UPT, UR4, 0x1, UPT ;  /* 0x000000010400788c */ /* 0x000fd6000bf65070 */
.L_x_8:
[----:B-1----:R-:W1:Y:S01]  /*04f0*/  SHFL.IDX PT, R2, R85, RZ, 0x1f ;  /* 0x00001fff55027589 */ /* 0x002e6200000e0000 */
[----:B------:R-:W-:Y:S01]  /*0500*/  UISETP.NE.AND UP6, UPT, UR18, 0x2, UPT ;  /* 0x000000021200788c */ /* 0x000fe2000bfc5270 */
[----:B-1----:R-:W-:-:S13]  /*0510*/  ISETP.NE.AND P0, PT, R2, RZ, PT ;  /* 0x000000ff0200720c */ /* 0x002fda0003f05270 */
[----:B------:R-:W-:Y:S05]  /*0520*/  @P0 BRA `(.L_x_9) ;  /* 0x0000000000580947 */ /* 0x000fea0003800000 */
[----:B------:R-:W1:Y:S01]  /*0530*/  S2UR UR4, SR_CgaCtaId ;  /* 0x00000000000479c3 */ /* 0x000e620000008800 */
[----:B------:R-:W-:Y:S01]  /*0540*/  UMOV UR5, 0x400 ;  /* 0x0000040000057882 */ /* 0x000fe20000000000 */
[----:B------:R-:W-:Y:S01]  /*0550*/  UMOV UR8, 0x1 ;  /* 0x0000000100087882 */ /* 0x000fe20000000000 */
[----:B------:R-:W-:Y:S01]  /*0560*/  UMOV UR6, 0x2 ;  /* 0x0000000200067882 */ /* 0x000fe20000000000 */
[----:B------:R-:W-:-:S04]  /*0570*/  UIADD3 UR8, UPT, UPT, -UR8, 0x100000, URZ ;  /* 0x0010000008087890 */ /* 0x000fc8000fffe1ff */
[----:B------:R-:W-:Y:S02]  /*0580*/  USHF.L.U32 UR9, UR8, 0xb, URZ ;  /* 0x0000000b08097899 */ /* 0x000fe400080006ff */
[----:B------:R-:W-:Y:S02]  /*0590*/  USHF.L.U32 UR8, UR8, 0x1, URZ ;  /* 0x0000000108087899 */ /* 0x000fe400080006ff */
[----:B------:R-:W-:-:S04]  /*05a0*/  UIADD3 UR6, UPT, UPT, -UR6, 0x100000, URZ ;  /* 0x0010000006067890 */ /* 0x000fc8000fffe1ff */
[----:B------:R-:W-:Y:S02]  /*05b0*/  USHF.L.U32 UR7, UR6, 0xb, URZ ;  /* 0x0000000b06077899 */ /* 0x000fe400080006ff */
[----:B------:R-:W-:Y:S01]  /*05c0*/  USHF.L.U32 UR6, UR6, 0x1, URZ ;  /* 0x0000000106067899 */ /* 0x000fe200080006ff */
[----:B------:R-:W-:Y:S01]  /*05d0*/  ELECT P0, URZ, PT ;  /* 0x0000000000ff782f */ /* 0x000fe20003800000 */
[----:B-1----:R-:W-:Y:S01]  /*05e0*/  ULEA UR4, UR4, UR5, 0x18 ;  /* 0x0000000504047291 */ /* 0x002fe2000f8ec0ff */
[----:B------:R-:W1:Y:S11]  /*05f0*/  FENCE.VIEW.ASYNC.S ;  /* 0x00000000000073c6 */ /* 0x000e760000000000 */
[----:B-1----:R1:W3:Y:S01]  /*0600*/  SYNCS.EXCH.64 URZ, [UR4], UR8 ;  /* 0x0000000804ff75b2 */ /* 0x0022e20008000100 */
[----:B------:R1:W4:Y:S01]  /*0610*/  SYNCS.EXCH.64 URZ, [UR4+0x20], UR6 ;  /* 0x0000200604ff75b2 */ /* 0x0003220008000100 */
[----:B------:R1:W1:Y:S01]  /*0620*/  SYNCS.EXCH.64 URZ, [UR4+0x8], UR8 ;  /* 0x0000080804ff75b2 */ /* 0x0002620008000100 */
[----:B------:R1:W1:Y:S01]  /*0630*/  SYNCS.EXCH.64 URZ, [UR4+0x28], UR6 ;  /* 0x0000280604ff75b2 */ /* 0x0002620008000100 */
[----:B------:R1:W1:Y:S01]  /*0640*/  SYNCS.EXCH.64 URZ, [UR4+0x10], UR8 ;  /* 0x0000100804ff75b2 */ /* 0x0002620008000100 */
[----:B------:R1:W1:Y:S01]  /*0650*/  SYNCS.EXCH.64 URZ, [UR4+0x30], UR6 ;  /* 0x0000300604ff75b2 */ /* 0x0002620008000100 */
[----:B------:R1:W1:Y:S01]  /*0660*/  SYNCS.EXCH.64 URZ, [UR4+0x18], UR8 ;  /* 0x0000180804ff75b2 */ /* 0x0002620008000100 */
[----:B------:R1:W1:Y:S01]  /*0670*/  SYNCS.EXCH.64 URZ, [UR4+0x38], UR6 ;  /* 0x0000380604ff75b2 */ /* 0x0002620008000100 */
[----:B------:R-:W-:Y:S01]  /*0680*/  NOP ;  /* 0x0000000000007918 */ /* 0x000fe20000000000 */
.L_x_9:
[----:B------:R-:W2:Y:S01]  /*0690*/  SHFL.IDX PT, R2, R85, RZ, 0x1f ;  /* 0x00001fff55027589 */ /* 0x000ea200000e0000 */
[----:B------:R-:W-:Y:S01]  /*06a0*/  NOP ;  /* 0x0000000000007918 */ /* 0x000fe20000000000 */
[----:B--2---:R-:W-:-:S13]  /*06b0*/  ISETP.NE.AND P0, PT, R2, 0x1, PT ;  /* 0x000000010200780c */ /* 0x004fda0003f05270 */
[----:B------:R-:W-:Y:S05]  /*06c0*/  @P0 BRA `(.L_x_10) ;  /* 0x0000000000480947 */ /* 0x000fea0003800000 */
[----:B-1----:R-:W1:Y:S01]  /*06d0*/  S2UR UR4, SR_CgaCtaId ;  /* 0x00000000000479c3 */ /* 0x002e620000008800 */
        /* <DEDUP_REMOVED lines=12> */
[----:B-1----:R2:W1:Y:S01]  /*07a0*/  SYNCS.EXCH.64 URZ, [UR4+0x40], UR8 ;  /* 0x0000400804ff75b2 */ /* 0x0024620008000100 */
[----:B------:R2:W1:Y:S01]  /*07b0*/  SYNCS.EXCH.64 URZ, [UR4+0x50], UR6 ;  /* 0x0000500604ff75b2 */ /* 0x0004620008000100 */
[----:B------:R2:W1:Y:S01]  /*07c0*/  SYNCS.EXCH.64 URZ, [UR4+0x48], UR8 ;  /* 0x0000480804ff75b2 */ /* 0x0004620008000100 */
[----:B------:R2:W1:Y:S02]  /*07d0*/  SYNCS.EXCH.64 URZ, [UR4+0x58], UR6 ;  /* 0x0000580604ff75b2 */ /* 0x0004640008000100 */
[----:B--2---:R-:W-:Y:S01]  /*07e0*/  NOP ;  /* 0x0000000000007918 */ /* 0x004fe20000000000 */
.L_x_10:
[----:B------:R-:W2:Y:S01]  /*07f0*/  SHFL.IDX PT, R2, R85, RZ, 0x1f ;  /* 0x00001fff55027589 */ /* 0x000ea200000e0000 */
[----:B------:R-:W-:Y:S01]  /*0800*/  NOP ;  /* 0x0000000000007918 */ /* 0x000fe20000000000 */
[----:B--2---:R-:W-:-:S13]  /*0810*/  ISETP.NE.AND P0, PT, R2, 0x3, PT ;  /* 0x000000030200780c */ /* 0x004fda0003f05270 */
[----:B------:R-:W-:Y:S05]  /*0820*/  @P0 BRA `(.L_x_11) ;  /* 0x0000000000300947 */ /* 0x000fea0003800000 */
[----:B-1----:R-:W1:Y:S01]  /*0830*/  S2UR UR4, SR_CgaCtaId ;  /* 0x00000000000479c3 */ /* 0x002e620000008800 */
[----:B------:R-:W-:Y:S01]  /*0840*/  UMOV UR6, 0x400 ;  /* 0x0000040000067882 */ /* 0x000fe20000000000 */
[----:B------:R-:W-:Y:S01]  /*0850*/  UMOV UR5, 0x20 ;  /* 0x0000002000057882 */ /* 0x000fe20000000000 */
[----:B------:R-:W-:Y:S01]  /*0860*/  ELECT P0, URZ, PT ;  /* 0x0000000000ff782f */ /* 0x000fe20003800000 */
[----:B-1----:R-:W-:Y:S02]  /*0870*/  ULEA UR6, UR4, UR6, 0x18 ;  /* 0x0000000604067291 */ /* 0x002fe4000f8ec0ff */
[----:B------:R-:W-:-:S04]  /*0880*/  UIADD3 UR4, UPT, UPT, -UR5, 0x100000, URZ ;  /* 0x0010000005047890 */ /* 0x000fc8000fffe1ff */
[----:B------:R-:W-:Y:S02]  /*0890*/  USHF.L.U32 UR5, UR4, 0xb, URZ ;  /* 0x0000000b04057899 */ /* 0x000fe400080006ff */
[----:B------:R-:W-:Y:S01]  /*08a0*/  USHF.L.U32 UR4, UR4, 0x1, URZ ;  /* 0x0000000104047899 */ /* 0x000fe200080006ff */
[----:B------:R-:W1:Y:S11]  /*08b0*/  FENCE.VIEW.ASYNC.S ;  /* 0x00000000000073c6 */ /* 0x000e760000000000 */
[----:B-1----:R2:W1:Y:S01]  /*08c0*/  SYNCS.EXCH.64 URZ, [UR6+0x60], UR4 ;  /* 0x0000600406ff75b2 */ /* 0x0024620008000100 */
[----:B------:R2:W1:Y:S02]  /*08d0*/  SYNCS.EXCH.64 URZ, [UR6+0x68], UR4 ;  /* 0x0000680406ff75b2 */ /* 0x0004640008000100 */
[----:B--2---:R-:W-:Y:S01]  /*08e0*/  NOP ;  /* 0x0000000000007918 */ /* 0x004fe20000000000 */
.L_x_11:
[----:B------:R-:W2:Y:S01]  /*08f0*/  SHFL.IDX PT, R2, R85, RZ, 0x1f ;  /* 0x00001fff55027589 */ /* 0x000ea200000e0000 */
[----:B------:R-:W-:Y:S01]  /*0900*/  NOP ;  /* 0x0000000000007918 */ /* 0x000fe20000000000 */
[----:B--2---:R-:W-:-:S13]  /*0910*/  ISETP.NE.AND P0, PT, R2, 0x4, PT ;  /* 0x000000040200780c */ /* 0x004fda0003f05270 */
[----:B------:R-:W-:Y:S05]  /*0920*/  @P0 BRA `(.L_x_12) ;  /* 0x00000000004c0947 */ /* 0x000fea0003800000 */
[----:B-1----:R-:W1:Y:S01]  /*0930*/  S2UR UR6, SR_CgaCtaId ;  /* 0x00000000000679c3 */ /* 0x002e620000008800 */
[----:B------:R-:W-:Y:S01]  /*0940*/  UMOV UR4, 0x1e0 ;  /* 0x000001e000047882 */ /* 0x000fe20000000000 */
[----:B------:R-:W-:Y:S01]  /*0950*/  UMOV UR5, 0x400 ;  /* 0x0000040000057882 */ /* 0x000fe20000000000 */
[----:B------:R-:W-:Y:S01]  /*0960*/  USEL UR4, UR4, 0x1a0, UP3 ;  /* 0x000001a004047887 */ /* 0x000fe20009800000 */
[----:B------:R-:W-:Y:S01]  /*0970*/  UMOV UR8, 0x1 ;  /* 0x0000000100087882 */ /* 0x000fe20000000000 */
[----:B------:R-:W-:Y:S01]  /*0980*/  ELECT P0, URZ, PT ;  /* 0x0000000000ff782f */ /* 0x000fe20003800000 */
[----:B------:R-:W-:-:S04]  /*0990*/  UIADD3 UR8, UPT, UPT, -UR8, 0x100000, URZ ;  /* 0x0010000008087890 */ /* 0x000fc8000fffe1ff */
[----:B------:R-:W-:Y:S02]  /*09a0*/  USHF.L.U32 UR9, UR8, 0xb, URZ ;  /* 0x0000000b08097899 */ /* 0x000fe400080006ff */
[----:B------:R-:W-:Y:S02]  /*09b0*/  USHF.L.U32 UR8, UR8, 0x1, URZ ;  /* 0x0000000108087899 */ /* 0x000fe400080006ff */
[----:B-1----:R-:W-:Y:S02]  /*09c0*/  ULEA UR6, UR6, UR5, 0x18 ;  /* 0x0000000506067291 */ /* 0x002fe4000f8ec0ff */
[----:B------:R-:W-:-:S04]  /*09d0*/  UIADD3 UR4, UPT, UPT, -UR4, 0x100000, URZ ;  /* 0x0010000004047890 */ /* 0x000fc8000fffe1ff */
[----:B------:R-:W-:Y:S02]  /*09e0*/  USHF.L.U32 UR5, UR4, 0xb, URZ ;  /* 0x0000000b04057899 */ /* 0x000fe400080006ff */
[----:B------:R-:W-:Y:S01]  /*09f0*/  USHF.L.U32 UR4, UR4, 0x1, URZ ;  /* 0x0000000104047899 */ /* 0x000fe200080006ff */
[----:B------:R-:W1:Y:S03]  /*0a00*/  FENCE.VIEW.ASYNC.S ;  /* 0x00000000000073c6 */ /* 0x000e660000000000 */
[----:B-1----:R2:W1:Y:S08]  /*0a10*/  SYNCS.EXCH.64 URZ, [UR6+0x70], UR8 ;  /* 0x0000700806ff75b2 */ /* 0x0024700008000100 */
[----:B------:R2:W1:Y:S01]  /*0a20*/  SYNCS.EXCH.64 URZ, [UR6+0x80], UR4 ;  /* 0x0000800406ff75b2 */ /* 0x0004620008000100 */
[----:B------:R2:W1:Y:S01]  /*0a30*/  SYNCS.EXCH.64 URZ, [UR6+0x78], UR8 ;  /* 0x0000780806ff75b2 */ /* 0x0004620008000100 */
[----:B------:R2:W1:Y:S02]  /*0a40*/  SYNCS.EXCH.64 URZ, [UR6+0x88], UR4 ;  /* 0x0000880406ff75b2 */ /* 0x0004640008000100 */
[----:B--2---:R-:W-:Y:S01]  /*0a50*/  NOP ;  /* 0x0000000000007918 */ /* 0x004fe20000000000 */
.L_x_12:
        /* <DEDUP_REMOVED lines=20> */
[----:B------:R2:W1:Y:S01]  /*0ba0*/  SYNCS.EXCH.64 URZ, [UR4+0xb8], UR6 ;  /* 0x0000b80604ff75b2 */ /* 0x0004620008000100 */
[----:B------:R2:W1:Y:S01]  /*0bb0*/  SYNCS.EXCH.64 URZ, [UR4+0xa0], UR8 ;  /* 0x0000a00804ff75b2 */ /* 0x0004620008000100 */
[----:B------:R2:W1:Y:S01]  /*0bc0*/  SYNCS.EXCH.64 URZ, [UR4+0xc0], UR6 ;  /* 0x0000c00604ff75b2 */ /* 0x0004620008000100 */
[----:B------:R2:W1:Y:S01]  /*0bd0*/  SYNCS.EXCH.64 URZ, [UR4+0xa8], UR8 ;  /* 0x0000a80804ff75b2 */ /* 0x0004620008000100 */
[----:B------:R2:W1:Y:S02]  /*0be0*/  SYNCS.EXCH.64 URZ, [UR4+0xc8], UR6 ;  /* 0x0000c80604ff75b2 */ /* 0x0004640008000100 */
[----:B--2---:R-:W-:Y:S01]  /*0bf0*/  NOP ;  /* 0x0000000000007918 */ /* 0x004fe20000000000 */
.L_x_13:
[----:B------:R-:W2:Y:S01]  /*0c00*/  SHFL.IDX PT, R2, R85, RZ, 0x1f ;  /* 0x00001fff55027589 */ /* 0x000ea200000e0000 */
[----:B------:R-:W-:Y:S01]  /*0c10*/  NOP ;  /* 0x0000000000007918 */ /* 0x000fe20000000000 */
[----:B--2---:R-:W-:-:S13]  /*0c20*/  ISETP.NE.AND P0, PT, R2, 0x3, PT ;  /* 0x000000030200780c */ /* 0x004fda0003f05270 */
[----:B------:R-:W-:Y:S05]  /*0c30*/  @P0 BRA `(.L_x_14) ;  /* 0x0000000000380947 */ /* 0x000fea0003800000 */
[----:B------:R-:W2:Y:S01]  /*0c40*/  S2UR UR5, SR_CgaCtaId ;  /* 0x00000000000579c3 */ /* 0x000ea20000008800 */
[----:B-1----:R-:W-:Y:S01]  /*0c50*/  UMOV UR4, 0x400 ;  /* 0x0000040000047882 */ /* 0x002fe20000000000 */
[----:B------:R-:W-:Y:S01]  /*0c60*/  UMOV UR6, 0x20 ;  /* 0x0000002000067882 */ /* 0x000fe20000000000 */
[----:B------:R-:W-:Y:S01]  /*0c70*/  ELECT P0, URZ, PT ;  /* 0x0000000000ff782f */ /* 0x000fe20003800000 */
[----:B------:R-:W-:-:S04]  /*0c80*/  UIADD3 UR6, UPT, UPT, -UR6, 0x100000, URZ ;  /* 0x0010000006067890 */ /* 0x000fc8000fffe1ff */
[----:B------:R-:W-:Y:S02]  /*0c90*/  USHF.L.U32 UR7, UR6, 0xb, URZ ;  /* 0x0000000b06077899 */ /* 0x000fe400080006ff */
[----:B------:R-:W-:Y:S02]  /*0ca0*/  USHF.L.U32 UR6, UR6, 0x1, URZ ;  /* 0x0000000106067899 */ /* 0x000fe400080006ff */
[----:B--2---:R-:W-:Y:S01]  /*0cb0*/  ULEA UR4, UR5, UR4, 0x18 ;  /* 0x0000000405047291 */ /* 0x004fe2000f8ec0ff */
[----:B------:R-:W1:Y:S11]  /*0cc0*/  FENCE.VIEW.ASYNC.S ;  /* 0x00000000000073c6 */ /* 0x000e760000000000 */
[----:B-1----:R2:W1:Y:S01]  /*0cd0*/  SYNCS.EXCH.64 URZ, [UR4+0xd0], UR6 ;  /* 0x0000d00604ff75b2 */ /* 0x0024620008000100 */
[----:B------:R2:W1:Y:S01]  /*0ce0*/  SYNCS.EXCH.64 URZ, [UR4+0xe0], UR6 ;  /* 0x0000e00604ff75b2 */ /* 0x0004620008000100 */
[----:B------:R2:W1:Y:S01]  /*0cf0*/  SYNCS.EXCH.64 URZ, [UR4+0xd8], UR6 ;  /* 0x0000d80604ff75b2 */ /* 0x0004620008000100 */
[----:B------:R2:W1:Y:S02]  /*0d00*/  SYNCS.EXCH.64 URZ, [UR4+0xe8], UR6 ;  /* 0x0000e80604ff75b2 */ /* 0x0004640008000100 */
[----:B--2---:R-:W-:Y:S01]  /*0d10*/  NOP ;  /* 0x0000000000007918 */ /* 0x004fe20000000000 */
.L_x_14:
[----:B-1----:R-:W1:Y:S01]  /*0d20*/  LDCU UR4, c[0x0][0x36c] ;  /* 0x00006d80ff0477ac */ /* 0x002e620008000800 */
[----:B------:R-:W-:Y:S01]  /*0d30*/  ISETP.NE.OR P3, PT, R0, 0x2, !P3 ;  /* 0x000000020000780c */ /* 0x000fe20005f65670 */
[----:B------:R-:W-:Y:S01]  /*0d40*/  NOP ;  /* 0x0000000000007918 */ /* 0x000fe20000000000 */
[----:B------:R-:W-:Y:S01]  /*0d50*/  LOP3.LUT R0, R93, 0x1f, RZ, 0xc0, !PT ;  /* 0x0000001f5d007812 */ /* 0x000fe200078ec0ff */
[----:B------:R-:W-:Y:S02]  /*0d60*/  UISETP.NE.AND UP4, UPT, UR18, URZ, UPT ;  /* 0x000000ff1200728c */ /* 0x000fe4000bf85270 */
[----:B-1----:R-:W-:-:S09]  /*0d70*/  UISETP.EQ.U32.AND UP5, UPT, UR4, 0x1, UPT ;  /* 0x000000010400788c */ /* 0x002fd2000bfa2070 */
[----:B------:R-:W-:Y:S05]  /*0d80*/  BRA.U !UP5, `(.L_x_15) ;  /* 0x000000010d087547 */ /* 0x000fea000b800000 */
[----:B---34-:R-:W-:Y:S01]  /*0d90*/  UCGABAR_ARV ;  /* 0x00000000000079c7 */ /* 0x018fe20008000000 */
[----:B------:R-:W-:Y:S05]  /*0da0*/  BRA `(.L_x_16) ;  /* 0x0000000000047947 */ /* 0x000fea0003800000 */
.L_x_15:
[----:B---34-:R-:W-:Y:S01]  /*0db0*/  NOP ;  /* 0x0000000000007918 */ /* 0x018fe20000000000 */
.L_x_16:
[----:B------:R-:W1:Y:S01]  /*0dc0*/  S2UR UR20, SR_CTAID.X ;  /* 0x00000000001479c3 */ /* 0x000e620000002500 */
[----:B------:R-:W-:-:S05]  /*0dd0*/  CS2R.32 R3, SR_CgaSize ;  /* 0x0000000000037805 */ /* 0x000fca0000008a00 */
[----:B------:R-:W-:-:S05]  /*0de0*/  IMAD R3, R3, -0xa0, RZ ;  /* 0xffffff6003037824 */ /* 0x000fca00078e02ff */
[----:B------:R-:W-:-:S14]  /*0df0*/  R2UR UR5, R3 ;  /* 0x00000000030572ca */ /* 0x000fdc00000e0000 */
[----:B------:R-:W2:Y:S01]  /*0e00*/  LDCU UR5, c[0x0][UR5+0x2b0] ;  /* 0x00005600050577ac */ /* 0x000ea20008000800 */
[----:B------:R-:W-:-:S05]  /*0e10*/  CS2R.32 R3, SR_CgaSize ;  /* 0x0000000000037805 */ /* 0x000fca0000008a00 */
[----:B------:R-:W-:-:S05]  /*0e20*/  IMAD R3, R3, -0xa0, RZ ;  /* 0xffffff6003037824 */ /* 0x000fca00078e02ff */
[----:B------:R-:W-:-:S14]  /*0e30*/  R2UR UR4, R3 ;  /* 0x00000000030472ca */ /* 0x000fdc00000e0000 */
[----:B------:R-:W3:Y:S01]  /*0e40*/  LDCU UR4, c[0x0][UR4+0x2b4] ;  /* 0x00005680040477ac */ /* 0x000ee20008000800 */
[----:B------:R-:W4:Y:S01]  /*0e50*/  S2UR UR30, SR_CTAID.Y ;  /* 0x00000000001e79c3 */ /* 0x000f220000002600 */
[----:B------:R-:W-:-:S05]  /*0e60*/  CS2R.32 R3, SR_CgaSize ;  /* 0x0000000000037805 */ /* 0x000fca0000008a00 */
[----:B------:R-:W-:-:S05]  /*0e70*/  IMAD R3, R3, -0xa0, RZ ;  /* 0xffffff6003037824 */ /* 0x000fca00078e02ff */
[----:B------:R-:W-:-:S14]  /*0e80*/  R2UR UR62, R3 ;  /* 0x00000000033e72ca */ /* 0x000fdc00000e0000 */
[----:B------:R-:W3:Y:S01]  /*0e90*/  LDCU UR62, c[0x0][UR62+0x2a0] ;  /* 0x000054003e3e77ac */ /* 0x000ee20008000800 */
[----:B------:R-:W-:-:S05]  /*0ea0*/  CS2R.32 R3, SR_CgaSize ;  /* 0x0000000000037805 */ /* 0x000fca0000008a00 */
[----:B------:R-:W-:-:S05]  /*0eb0*/  IMAD R3, R3, -0xa0, RZ ;  /* 0xffffff6003037824 */ /* 0x000fca00078e02ff */
[----:B------:R-:W-:-:S14]  /*0ec0*/  R2UR UR59, R3 ;  /* 0x00000000033b72ca */ /* 0x000fdc00000e0000 */
[----:B------:R-:W3:Y:S01]  /*0ed0*/  LDCU UR59, c[0x0][UR59+0x2a4] ;  /* 0x000054803b3b77ac */ /* 0x000ee20008000800 */
[----:B------:R-:W3:Y:S01]  /*0ee0*/  S2UR UR7, SR_CgaCtaId ;  /* 0x00000000000779c3 */ /* 0x000ee20000008800 */
[----:B------:R-:W3:Y:S01]  /*0ef0*/  LDCU UR19, c[0x0][0xb24] ;  /* 0x00016480ff1377ac */ /* 0x000ee20008000800 */
[----:B------:R-:W3:Y:S01]  /*0f00*/  LDCU UR42, c[0x0][0xb24] ;  /* 0x00016480ff2a77ac */ /* 0x000ee20008000800 */
[----:B-1----:R-:W-:Y:S01]  /*0f10*/  I2FP.F32.U32 R3, UR20 ;  /* 0x0000001400037c45 */ /* 0x002fe20008201000 */
[----:B------:R-:W1:Y:S04]  /*0f20*/  LDCU UR23, c[0x0][0xb30] ;  /* 0x00016600ff1777ac */ /* 0x000e680008000800 */
[----:B--2---:R-:W-:Y:S01]  /*0f30*/  FMUL R3, R3, UR5 ;  /* 0x0000000503037c20 */ /* 0x004fe20008400000 */
[----:B----4-:R-:W-:-:S05]  /*0f40*/  I2FP.F32.U32 R2, UR30 ;  /* 0x0000001e00027c45 */ /* 0x010fca0008201000 */
[----:B------:R-:W2:Y:S01]  /*0f50*/  F2I.U32.TRUNC.NTZ R3, R3 ;  /* 0x0000000300037305 */ /* 0x000ea2000020f000 */
[----:B---3--:R-:W-:Y:S01]  /*0f60*/  FMUL R2, R2, UR4 ;  /* 0x0000000402027c20 */ /* 0x008fe20008400000 */
[----:B------:R-:W-:-:S06]  /*0f70*/  USHF.L.U32 UR28, UR7, 0xb, URZ ;  /* 0x0000000b071c7899 */ /* 0x000fcc00080006ff */
[----:B------:R-:W3:Y:S01]  /*0f80*/  F2I.U32.TRUNC.NTZ R2, R2 ;  /* 0x0000000200027305 */ /* 0x000ee2000020f000 */
[----:B------:R-:W-:Y:S01]  /*0f90*/  ULOP3.LUT UR28, UR28, 0x800, URZ, 0xc0, !UPT ;  /* 0x000008001c1c7892 */ /* 0x000fe2000f8ec0ff */
[----:B--2---:R-:W-:Y:S02]  /*0fa0*/  R2UR UR4, R3 ;  /* 0x00000000030472ca */ /* 0x004fe400000e0000 */
[----:B---3--:R-:W-:Y:S02]  /*0fb0*/  R2UR UR6, R2 ;  /* 0x00000000020672ca */ /* 0x008fe400000e0000 */
[----:B------:R-:W-:-:S09]  /*0fc0*/  PRMT R2, RZ, 0x7610, R2 ;  /* 0x00007610ff027816 */ /* 0x000fd20000000002 */
[----:B------:R-:W-:-:S04]  /*0fd0*/  UIADD3 UR5, UPT, UPT, -UR4, URZ, URZ ;  /* 0x000000ff04057290 */ /* 0x000fc8000fffe1ff */
[----:B------:R-:W-:Y:S02]  /*0fe0*/  UIMAD UR62, UR62, UR5, UR20 ;  /* 0x000000053e3e72a4 */ /* 0x000fe4000f8e0214 */
[----:B------:R-:W-:-:S04]  /*0ff0*/  UIADD3 UR4, UPT, UPT, -UR6, URZ, URZ ;  /* 0x000000ff06047290 */ /* 0x000fc8000fffe1ff */
[----:B------:R-:W-:Y:S01]  /*1000*/  UIMAD UR59, UR59, UR4, UR30 ;  /* 0x000000043b3b72a4 */ /* 0x000fe2000f8e021e */
[----:B-1----:R-:W-:Y:S11]  /*1010*/  BRA.U UP4, `(.L_x_17) ;  /* 0x0000000104247547 */ /* 0x002ff6000b800000 */
[----:B------:R-:W-:-:S04]  /*1020*/  UISETP.NE.AND UP0, UPT, UR59, URZ, UPT ;  /* 0x000000ff3b00728c */ /* 0x000fc8000bf05270 */
[----:B------:R-:W-:-:S04]  /*1030*/  UISETP.EQ.OR UP0, UPT, UR62, URZ, !UP0 ;  /* 0x000000ff3e00728c */ /* 0x000fc8000c702670 */
[----:B------:R-:W-:Y:S02]  /*1040*/  USEL UR5, URZ, 0x1, !UP0 ;  /* 0x00000001ff057887 */ /* 0x000fe4000c000000 */
[----:B------:R-:W-:-:S04]  /*1050*/  UISETP.NE.AND UP0, UPT, UR59, URZ, UPT ;  /* 0x000000ff3b00728c */ /* 0x000fc8000bf05270 */
[----:B------:R-:W-:Y:S02]  /*1060*/  USEL UR4, URZ, 0x2, UP0 ;  /* 0x00000002ff047887 */ /* 0x000fe40008000000 */
[----:B------:R-:W-:-:S04]  /*1070*/  UISETP.NE.AND UP0, UPT, UR62, 0x1, UPT ;  /* 0x000000013e00788c */ /* 0x000fc8000bf05270 */
[----:B------:R-:W-:-:S04]  /*1080*/  USEL UR4, UR4, 0x2, UP0 ;  /* 0x0000000204047887 */ /* 0x000fc80008000000 */
[----:B------:R-:W-:-:S06]  /*1090*/  UIADD3 UR4, UPT, UPT, UR5, UR4, URZ ;  /* 0x0000000405047290 */ /* 0x000fcc000fffe0ff */
[----:B------:R-:W-:-:S07]  /*10a0*/  MOV R2, UR4 ;  /* 0x0000000400027c02 */ /* 0x000fce0008000f00 */
.L_x_17:
[----:B------:R-:W1:Y:S01]  /*10b0*/  S2UR UR36, SR_CTAID.Z ;  /* 0x00000000002479c3 */ /* 0x000e620000002700 */
[----:B------:R-:W-:-:S09]  /*10c0*/  UISETP.GE.AND UP0, UPT, UR19, 0x1, UPT ;  /* 0x000000011300788c */ /* 0x000fd2000bf06270 */
[----:B------:R-:W-:Y:S05]  /*10d0*/  BRA.U !UP0, `(.L_x_18) ;  /* 0x0000000108d47547 */ /* 0x000fea000b800000 */
[----:B------:R-:W2:Y:S01]  /*10e0*/  LDCU.128 UR12, c[0x0][0xb10] ;  /* 0x00016200ff0c77ac */ /* 0x000ea20008000c00 */
[----:B------:R-:W3:Y:S01]  /*10f0*/  LDCU UR21, c[0x0][0xb0c] ;  /* 0x00016180ff1577ac */ /* 0x000ee20008000800 */
[----:B------:R-:W4:Y:S01]  /*1100*/  LDCU UR6, c[0x0][0x370] ;  /* 0x00006e00ff0677ac */ /* 0x000f220008000800 */
[----:B------:R-:W1:Y:S01]  /*1110*/  LDCU UR7, c[0x0][0x374] ;  /* 0x00006e80ff0777ac */ /* 0x000e620008000800 */
[----:B------:R-:W1:Y:S01]  /*1120*/  LDCU UR22, c[0x0][0xb20] ;  /* 0x00016400ff1677ac */ /* 0x000e620008000800 */
[----:B--2---:R-:W-:Y:S02]  /*1130*/  UIMAD.WIDE.U32 UR4, UR20, UR12, URZ ;  /* 0x0000000c140472a5 */ /* 0x004fe4000f8e00ff */
[----:B---3--:R-:W-:Y:S01]  /*1140*/  UISETP.NE.AND UP0, UPT, UR21, 0x1, UPT ;  /* 0x000000011500788c */ /* 0x008fe2000bf05270 */
[----:B------:R-:W2:Y:S01]  /*1150*/  LDCU.64 UR8, c[0x0][0xb28] ;  /* 0x00016500ff0877ac */ /* 0x000ea20008000a00 */
[----:B----4-:R-:W-:-:S03]  /*1160*/  UIMAD.WIDE.U32 UR10, UR6, UR12, URZ ;  /* 0x0000000c060a72a5 */ /* 0x010fc6000f8e00ff */
[----:B------:R-:W-:Y:S01]  /*1170*/  UMOV UR4, UR5 ;  /* 0x0000000500047c82 */ /* 0x000fe20008000000 */
[----:B------:R-:W-:Y:S02]  /*1180*/  UISETP.NE.AND UP2, UPT, UR19, 0x1, UPT ;  /* 0x000000011300788c */ /* 0x000fe4000bf45270 */
[----:B------:R-:W-:Y:S01]  /*1190*/  USHF.R.U32.HI UR4, URZ, UR13, UR4 ;  /* 0x0000000dff047299 */ /* 0x000fe20008011604 */
[----:B------:R-:W-:Y:S01]  /*11a0*/  UMOV UR10, UR11 ;  /* 0x0000000b000a7c82 */ /* 0x000fe20008000000 */
[----:B------:R-:W-:Y:S02]  /*11b0*/  UIMAD.WIDE.U32 UR16, UR30, UR15, URZ ;  /* 0x0000000f1e1072a5 */ /* 0x000fe4000f8e00ff */
[----:B------:R-:W-:Y:S02]  /*11c0*/  USEL UR5, UR20, UR4, !UP0 ;  /* 0x0000000414057287 */ /* 0x000fe4000c000000 */
[----:B------:R-:W-:Y:S02]  /*11d0*/  @UP0 USHF.R.U32.HI UR6, URZ, UR13, UR10 ;  /* 0x0000000dff060299 */ /* 0x000fe4000801160a */
[----:B------:R-:W-:-:S02]  /*11e0*/  UISETP.NE.AND UP0, UPT, UR14, 0x1, UPT ;  /* 0x000000010e00788c */ /* 0x000fc4000bf05270 */
[----:B-1----:R-:W-:Y:S02]  /*11f0*/  UIMAD.WIDE.U32 UR10, UR7, UR15, URZ ;  /* 0x0000000f070a72a5 */ /* 0x002fe4000f8e00ff */
[----:B--2---:R-:W-:Y:S01]  /*1200*/  UIMAD.WIDE.U32 UR12, UR6, UR8, URZ ;  /* 0x00000008060c72a5 */ /* 0x004fe2000f8e00ff */
[----:B------:R-:W-:Y:S02]  /*1210*/  UMOV UR4, UR17 ;  /* 0x0000001100047c82 */ /* 0x000fe40008000000 */
[----:B------:R-:W-:Y:S02]  /*1220*/  USHF.R.U32.HI UR4, URZ, UR22, UR4 ;  /* 0x00000016ff047299 */ /* 0x000fe40008011604 */
[----:B------:R-:W-:Y:S02]  /*1230*/  UMOV UR10, UR11 ;  /* 0x0000000b000a7c82 */ /* 0x000fe40008000000 */
[----:B------:R-:W-:Y:S01]  /*1240*/  UMOV UR12, UR13 ;  /* 0x0000000d000c7c82 */ /* 0x000fe20008000000 */
[----:B------:R-:W-:-:S02]  /*1250*/  @UP0 USHF.R.U32.HI UR7, URZ, UR22, UR10 ;  /* 0x00000016ff070299 */ /* 0x000fc4000801160a */
[----:B------:R-:W-:Y:S02]  /*1260*/  USEL UR4, UR30, UR4, !UP0 ;  /* 0x000000041e047287 */ /* 0x000fe4000c000000 */
[----:B------:R-:W-:Y:S02]  /*1270*/  UIMAD.WIDE.U32 UR10, UR7, UR8, URZ ;  /* 0x00000008070a72a5 */ /* 0x000fe4000f8e00ff */
[----:B------:R-:W-:Y:S02]  /*1280*/  @UP2 USHF.R.U32.HI UR6, URZ, UR9, UR12 ;  /* 0x00000009ff062299 */ /* 0x000fe4000801160c */
[----:B------:R-:W-:-:S03]  /*1290*/  UIMAD.WIDE.U32 UR12, UR4, UR8, URZ ;  /* 0x00000008040c72a5 */ /* 0x000fc6000f8e00ff */
[----:B------:R-:W-:Y:S02]  /*12a0*/  UMOV UR10, UR11 ;  /* 0x0000000b000a7c82 */ /* 0x000fe40008000000 */
[----:B------:R-:W-:Y:S02]  /*12b0*/  @UP2 USHF.R.U32.HI UR7, URZ, UR9, UR10 ;  /* 0x00000009ff072299 */ /* 0x000fe4000801160a */
[----:B------:R-:W-:Y:S02]  /*12c0*/  UIMAD UR10, UR6, UR19, URZ ;  /* 0x00000013060a72a4 */ /* 0x000fe4000f8e02ff */
[----:B------:R-:W-:-:S04]  /*12d0*/  UIMAD UR7, UR7, UR19, URZ ;  /* 0x00000013070772a4 */ /* 0x000fc8000f8e02ff */
[----:B------:R-:W-:-:S03]  /*12e0*/  UISETP.GE.AND UP0, UPT, UR4, UR7, UPT ;  /* 0x000000070400728c */ /* 0x000fc6000bf06270 */
[----:B------:R-:W-:Y:S01]  /*12f0*/  UMOV UR7, UR13 ;  /* 0x0000000d00077c82 */ /* 0x000fe20008000000 */
[----:B------:R-:W-:Y:S02]  /*1300*/  UISETP.GE.OR UP0, UPT, UR5, UR10, UP0 ;  /* 0x0000000a0500728c */ /* 0x000fe40008706670 */
[----:B------:R-:W-:Y:S02]  /*1310*/  UIMAD.WIDE.U32 UR10, UR5, UR8, URZ ;  /* 0x00000008050a72a5 */ /* 0x000fe4000f8e00ff */
[----:B------:R-:W-:Y:S02]  /*1320*/  USHF.R.U32.HI UR7, URZ, UR9, UR7 ;  /* 0x00000009ff077299 */ /* 0x000fe40008011607 */
[----:B------:R-:W-:Y:S02]  /*1330*/  UIADD3 UR10, UPT, UPT, -UR4, URZ, URZ ;  /* 0x000000ff040a7290 */ /* 0x000fe4000fffe1ff */
[----:B------:R-:W-:Y:S02]  /*1340*/  USEL UR7, UR4, UR7, !UP2 ;  /* 0x0000000704077287 */ /* 0x000fe4000d000000 */
[----:B------:R-:W-:Y:S01]  /*1350*/  UIMAD UR10, UR14, UR10, UR30 ;  /* 0x0000000a0e0a72a4 */ /* 0x000fe2000f8e021e */
[----:B------:R-:W-:Y:S01]  /*1360*/  @!UP0 UMOV UR8, UR11 ;  /* 0x0000000b00088c82 */ /* 0x000fe20008000000 */
[----:B------:R-:W-:-:S02]  /*1370*/  UIADD3 UR11, UPT, UPT, -UR5, URZ, URZ ;  /* 0x000000ff050b7290 */ /* 0x000fc4000fffe1ff */
[----:B------:R-:W-:Y:S02]  /*1380*/  @!UP0 USHF.R.U32.HI UR8, URZ, UR9, UR8 ;  /* 0x00000009ff088299 */ /* 0x000fe40008011608 */
[----:B------:R-:W-:Y:S02]  /*1390*/  UIADD3 UR9, UPT, UPT, -UR7, URZ, URZ ;  /* 0x000000ff07097290 */ /* 0x000fe4000fffe1ff */
[----:B------:R-:W-:Y:S02]  /*13a0*/  @!UP0 USEL UR8, UR5, UR8, !UP2 ;  /* 0x0000000805088287 */ /* 0x000fe4000d000000 */
[----:B------:R-:W-:Y:S02]  /*13b0*/  UIMAD UR9, UR19, UR9, UR4 ;  /* 0x00000009130972a4 */ /* 0x000fe4000f8e0204 */
[----:B------:R-:W-:Y:S02]  /*13c0*/  @!UP0 UIADD3 UR7, UPT, UPT, UR7, -UR8, URZ ;  /* 0x8000000807078290 */ /* 0x000fe4000fffe0ff */
[----:B------:R-:W-:-:S02]  /*13d0*/  @!UP0 UIMAD UR6, UR9, UR6, UR8 ;  /* 0x00000006090682a4 */ /* 0x000fc4000f8e0208 */
[----:B------:R-:W-:Y:S02]  /*13e0*/  @!UP0 UIMAD UR4, UR7, UR19, UR5 ;  /* 0x00000013070482a4 */ /* 0x000fe4000f8e0205 */
[----:B------:R-:W-:Y:S02]  /*13f0*/  UIMAD UR20, UR21, UR11, UR20 ;  /* 0x0000000b151472a4 */ /* 0x000fe4000f8e0214 */
[----:B------:R-:W-:Y:S01]  /*1400*/  UIMAD UR30, UR4, UR14, UR10 ;  /* 0x0000000e041e72a4 */ /* 0x000fe2000f8e020a */
[----:B------:R-:W-:Y:S02]  /*1410*/  @!UP0 UMOV UR5, UR6 ;  /* 0x0000000600058c82 */ /* 0x000fe40008000000 */
[----:B------:R-:W-:-:S12]  /*1420*/  UIMAD UR20, UR5, UR21, UR20 ;  /* 0x00000015051472a4 */ /* 0x000fd8000f8e0214 */
.L_x_18:
[----:B------:R-:W-:-:S09]  /*1430*/  UISETP.NE.AND UP0, UPT, UR23, 0x1, UPT ;  /* 0x000000011700788c */ /* 0x000fd2000bf05270 */
[----:B------:R-:W-:Y:S05]  /*1440*/  BRA.U UP0, `(.L_x_19) ;  /* 0x0000000100407547 */ /* 0x000fea000b800000 */
[----:B------:R-:W2:Y:S01]  /*1450*/  LDCU.128 UR8, c[0x0][0xb10] ;  /* 0x00016200ff0877ac */ /* 0x000ea20008000c00 */
[----:B------:R-:W3:Y:S01]  /*1460*/  LDCU UR12, c[0x0][0xb0c] ;  /* 0x00016180ff0c77ac */ /* 0x000ee20008000800 */
[----:B------:R-:W4:Y:S01]  /*1470*/  LDCU UR13, c[0x0][0xb20] ;  /* 0x00016400ff0d77ac */ /* 0x000f220008000800 */
[----:B--2---:R-:W-:Y:S02]  /*1480*/  UIMAD.WIDE.U32 UR4, UR20, UR8, URZ ;  /* 0x00000008140472a5 */ /* 0x004fe4000f8e00ff */
[----:B------:R-:W-:Y:S02]  /*1490*/  UIMAD.WIDE.U32 UR6, UR30, UR11, URZ ;  /* 0x0000000b1e0672a5 */ /* 0x000fe4000f8e00ff */
[----:B---3--:R-:W-:Y:S02]  /*14a0*/  UISETP.NE.AND UP0, UPT, UR12, 0x1, UPT ;  /* 0x000000010c00788c */ /* 0x008fe4000bf05270 */
[----:B------:R-:W-:-:S03]  /*14b0*/  USHF.R.U32.HI UR5, URZ, UR9, UR5 ;  /* 0x00000009ff057299 */ /* 0x000fc60008011605 */
[----:B------:R-:W-:Y:S01]  /*14c0*/  UMOV UR4, UR7 ;  /* 0x0000000700047c82 */ /* 0x000fe20008000000 */
[----:B------:R-:W-:Y:S02]  /*14d0*/  USEL UR5, UR20, UR5, !UP0 ;  /* 0x0000000514057287 */ /* 0x000fe4000c000000 */
[----:B------:R-:W-:Y:S02]  /*14e0*/  UISETP.NE.AND UP0, UPT, UR10, 0x1, UPT ;  /* 0x000000010a00788c */ /* 0x000fe4000bf05270 */
[----:B----4-:R-:W-:-:S04]  /*14f0*/  USHF.R.U32.HI UR4, URZ, UR13, UR4 ;  /* 0x0000000dff047299 */ /* 0x010fc80008011604 */
[----:B------:R-:W-:-:S04]  /*1500*/  USEL UR4, UR30, UR4, !UP0 ;  /* 0x000000041e047287 */ /* 0x000fc8000c000000 */
[----:B------:R-:W-:Y:S02]  /*1510*/  UIADD3 UR6, UPT, UPT, UR5, -UR4, URZ ;  /* 0x8000000405067290 */ /* 0x000fe4000fffe0ff */
[----:B------:R-:W-:Y:S02]  /*1520*/  UIADD3 UR4, UPT, UPT, -UR5, UR4, URZ ;  /* 0x0000000405047290 */ /* 0x000fe4000fffe1ff */
[----:B------:R-:W-:Y:S02]  /*1530*/  UIMAD UR30, UR6, UR10, UR30 ;  /* 0x0000000a061e72a4 */ /* 0x000fe4000f8e021e */
[----:B------:R-:W-:-:S12]  /*1540*/  UIMAD UR20, UR4, UR12, UR20 ;  /* 0x0000000c041472a4 */ /* 0x000fd8000f8e0214 */
.L_x_19:
[----:B------:R-:W-:Y:S01]  /*1550*/  UISETP.NE.AND UP0, UPT, UR18, 0x2, UPT ;  /* 0x000000021200788c */ /* 0x000fe2000bf05270 */
[----:B------:R-:W-:Y:S09]  /*1560*/  BRA.U !UP5, `(.L_x_20) ;  /* 0x000000010d0c7547 */ /* 0x000ff2000b800000 */
[----:B------:R-:W-:Y:S01]  /*1570*/  UCGABAR_WAIT ;  /* 0x0000000000007dc7 */ /* 0x000fe20008000000 */
[----:B------:R-:W-:Y:S01]  /*1580*/  CCTL.IVALL ;  /* 0x00000000ff00798f */ /* 0x000fe20002000000 */
[----:B------:R-:W-:Y:S05]  /*1590*/  BRA `(.L_x_21) ;  /* 0x0000000000047947 */ /* 0x000fea0003800000 */
.L_x_20:
[----:B------:R-:W-:Y:S06]  /*15a0*/  BAR.SYNC.DEFER_BLOCKING 0x0 ;  /* 0x0000000000007b1d */ /* 0x000fec0000010000 */
.L_x_21:
[----:B------:R-:W-:Y:S05]  /*15b0*/  BRA.U UP0, `(.L_x_22) ;  /* 0x0000001100b87547 */ /* 0x000fea000b800000 */
[----:B------:R-:W2:Y:S01]  /*15c0*/  LDCU UR6, c[0x0][0x38c] ;  /* 0x00007180ff0677ac */ /* 0x000ea20008000800 */
[----:B------:R-:W3:Y:S01]  /*15d0*/  S2UR UR8, SR_CgaCtaId ;  /* 0x00000000000879c3 */ /* 0x000ee20000008800 */
[----:B------:R-:W-:Y:S01]  /*15e0*/  PLOP3.LUT P1, PT, PT, PT, UP3, 0x80, 0x8 ;  /* 0x000000000008781c */ /* 0x000fe20003f2f038 */
[----:B------:R-:W-:Y:S01]  /*15f0*/  IMAD.MOV.U32 R12, RZ, RZ, 0x1 ;  /* 0x00000001ff0c7424 */ /* 0x000fe200078e00ff */
[----:B------:R-:W-:Y:S01]  /*1600*/  UMOV UR7, 0x400 ;  /* 0x0000040000077882 */ /* 0x000fe20000000000 */
[----:B------:R-:W-:Y:S01]  /*1610*/  UISETP.NE.AND UP1, UPT, UR18, URZ, UPT ;  /* 0x000000ff1200728c */ /* 0x000fe2000bf25270 */
[----:B------:R-:W-:Y:S01]  /*1620*/  ISETP.EQ.OR P2, PT, R0, RZ, P3 ;  /* 0x000000ff0000720c */ /* 0x000fe20001f42670 */
[----:B------:R-:W-:Y:S01]  /*1630*/  USEL UR24, URZ, 0x1, UP6 ;  /* 0x00000001ff187887 */ /* 0x000fe2000b000000 */
[----:B------:R-:W-:Y:S02]  /*1640*/  PLOP3.LUT P1, PT, P1, PT, PT, 0x8, 0x80 ;  /* 0x000000000080781c */ /* 0x000fe40000f2e170 */
[----:B------:R-:W-:Y:S01]  /*1650*/  CS2R R10, SRZ ;  /* 0x00000000000a7805 */ /* 0x000fe2000001ff00 */
[----:B------:R-:W-:Y:S01]  /*1660*/  IMAD.MOV.U32 R9, RZ, RZ, RZ ;  /* 0x000000ffff097224 */ /* 0x000fe200078e00ff */
[----:B------:R-:W4:Y:S01]  /*1670*/  LDCU UR40, c[0x0][0x370] ;  /* 0x00006e00ff2877ac */ /* 0x000f220008000800 */
[----:B------:R-:W-:Y:S01]  /*1680*/  IMAD.MOV.U32 R8, RZ, RZ, 0x1 ;  /* 0x00000001ff087424 */ /* 0x000fe200078e00ff */
[----:B------:R-:W1:Y:S01]  /*1690*/  LDCU.64 UR26, c[0x0][0x348] ;  /* 0x00006900ff1a77ac */ /* 0x000e620008000a00 */
[----:B--2---:R-:W-:-:S02]  /*16a0*/  UIADD3 UR5, UPT, UPT, UR6, 0x1f, URZ ;  /* 0x0000001f06057890 */ /* 0x004fc4000fffe0ff */
[----:B------:R-:W-:Y:S02]  /*16b0*/  USHF.R.U32.HI UR45, URZ, 0x5, UR28 ;  /* 0x00000005ff2d7899 */ /* 0x000fe4000801161c */
[----:B------:R-:W-:Y:S02]  /*16c0*/  USHF.R.S32.HI UR4, URZ, 0x1f, UR5 ;  /* 0x0000001fff047899 */ /* 0x000fe40008011405 */
[----:B---3--:R-:W-:Y:S02]  /*16d0*/  ULEA UR7, UR8, UR7, 0x18 ;  /* 0x0000000708077291 */ /* 0x008fe4000f8ec0ff */
[----:B------:R-:W-:Y:S02]  /*16e0*/  ULEA.HI UR4, UR4, UR5, URZ, 0x5 ;  /* 0x0000000504047291 */ /* 0x000fe4000f8f28ff */
[----:B------:R-:W-:Y:S02]  /*16f0*/  UIADD3 UR46, UPT, UPT, UR6, 0x3e, URZ ;  /* 0x0000003e062e7890 */ /* 0x000fe4000fffe0ff */
[----:B------:R-:W-:-:S02]  /*1700*/  USHF.R.S32.HI UR43, URZ, 0x5, UR4 ;  /* 0x00000005ff2b7899 */ /* 0x000fc40008011404 */
[----:B------:R-:W-:Y:S02]  /*1710*/  UIADD3 UR4, UPT, UPT, UR6, -0x1, URZ ;  /* 0xffffffff06047890 */ /* 0x000fe4000fffe0ff */
[----:B------:R-:W-:Y:S02]  /*1720*/  UISETP.LT.U32.AND UP0, UPT, UR43, 0x4, UPT ;  /* 0x000000042b00788c */ /* 0x000fe4000bf01070 */
[----:B------:R-:W-:Y:S02]  /*1730*/  UISETP.GE.U32.AND UP2, UPT, UR4, -0x3f, UPT ;  /* 0xffffffc10400788c */ /* 0x000fe4000bf46070 */
[----:B------:R-:W-:Y:S01]  /*1740*/  USEL UR41, UR43, 0x4, UP0 ;  /* 0x000000042b297887 */ /* 0x000fe20008000000 */
[----:B------:R-:W2:Y:S03]  /*1750*/  LDCU UR39, c[0x0][0x374] ;  /* 0x00006e80ff2777ac */ /* 0x000ea60008000800 */
[----:B------:R-:W-:-:S02]  /*1760*/  UIADD3 UR21, UPT, UPT, UR41, -0x1, URZ ;  /* 0xffffffff29157890 */ /* 0x000fc4000fffe0ff */
[----:B------:R-:W-:-:S03]  /*1770*/  USEL UR24, UR24, 0x2, UP1 ;  /* 0x0000000218187887 */ /* 0x000fc60008800000 */
[----:B------:R-:W-:Y:S02]  /*1780*/  @UP2 UIADD3 UR21, UPT, UPT, UR41, URZ, URZ ;  /* 0x000000ff29152290 */ /* 0x000fe4000fffe0ff */
[----:B------:R-:W-:Y:S02]  /*1790*/  UIADD3 UR29, UPT, UPT, UR7, 0x6400, UR28 ;  /* 0x00006400071d7890 */ /* 0x000fe4000fffe01c */
[----:B------:R-:W-:Y:S02]  /*17a0*/  UIADD3 UR44, UPT, UPT, UR43, -UR41, URZ ;  /* 0x800000292b2c7290 */ /* 0x000fe4000fffe0ff */
[----:B------:R-:W-:Y:S01]  /*17b0*/  UIADD3 UR21, UPT, UPT, UR21, 0x1, URZ ;  /* 0x0000000115157890 */ /* 0x000fe2000fffe0ff */
[----:B-1--4-:R-:W-:-:S11]  /*17c0*/  UMOV UR5, URZ ;  /* 0x000000ff00057c82 */ /* 0x012fd60008000000 */
.L_x_42:
[----:B-1----:R-:W1:Y:S02]  /*17d0*/  S2UR UR4, SR_CgaCtaId ;  /* 0x00000000000479c3 */ /* 0x002e640000008800 */
[----:B-1----:R-:W-:-:S09]  /*17e0*/  UISETP.NE.AND UP0, UPT, UR4, URZ, UPT ;  /* 0x000000ff0400728c */ /* 0x002fd2000bf05270 */
[----:B------:R-:W-:Y:S05]  /*17f0*/  BRA.U UP0, `(.L_x_23) ;  /* 0x0000000100287547 */ /* 0x000fea000b800000 */
[----:B------:R-:W-:Y:S02]  /*1800*/  LEA R0, R9, UR7, 0x3 ;  /* 0x0000000709007c11 */ /* 0x000fe4000f8e18ff */
[----:B------:R-:W-:-:S04]  /*1810*/  SHF.L.U32 R3, R8, 0x1f, RZ ;  /* 0x0000001f08037819 */ /* 0x000fc800000006ff */
[----:B------:R-:W1:Y:S02]  /*1820*/  SYNCS.PHASECHK.TRANS64.TRYWAIT P0, [R0+URZ+0xe0], R3 ;  /* 0x0000e003000075a7 */ /* 0x000e6400080011ff */
[----:B-1----:R-:W-:Y:S05]  /*1830*/  @!P0 BRA `(.L_x_24) ;  /* 0x0000005c00c88947 */ /* 0x002fea0003800000 */
.L_x_112:
[----:B------:R3:W-:Y:S01]  /*1840*/  SYNCS.ARRIVE.TRANS64.A1T0 RZ, [R0+URZ+0xd0], RZ ;  /* 0x0000d0ff00ff79a7 */ /* 0x0007e200081000ff */
[----:B------:R-:W-:-:S05]  /*1850*/  VIADD R9, R9, 0x1 ;  /* 0x0000000109097836 */ /* 0x000fca0000000000 */
[----:B------:R-:W-:-:S04]  /*1860*/  ISETP.NE.AND P0, PT, R9, 0x2, PT ;  /* 0x000000020900780c */ /* 0x000fc80003f05270 */
[----:B-1----:R-:W-:Y:S02]  /*1870*/  SEL R3, RZ, 0x1, P0 ;  /* 0x00000001ff037807 */ /* 0x002fe40000000000 */
[----:B------:R-:W-:Y:S02]  /*1880*/  SEL R9, R9, RZ, P0 ;  /* 0x000000ff09097207 */ /* 0x000fe40000000000 */
[----:B------:R-:W-:-:S07]  /*1890*/  LOP3.LUT R8, R8, R3, RZ, 0x3c, !PT ;  /* 0x0000000308087212 */ /* 0x000fce00078e3cff */
.L_x_23:
[----:B------:R-:W-:Y:S01]  /*18a0*/  ULEA UR4, UR5, UR7, 0x3 ;  /* 0x0000000705047291 */ /* 0x000fe2000f8e18ff */
[----:B---3--:R-:W-:Y:S01]  /*18b0*/  SHF.L.U32 R0, R12, 0x1f, RZ ;  /* 0x0000001f0c007819 */ /* 0x008fe200000006ff */
[----:B------:R-:W-:Y:S02]  /*18c0*/  UISETP.GE.U32.AND UP0, UPT, UR46, 0x3f, UPT ;  /* 0x0000003f2e00788c */ /* 0x000fe4000bf06070 */
[----:B------:R-:W-:Y:S02]  /*18d0*/  USHF.L.U32 UR35, UR20, 0x6, URZ ;  /* 0x0000000614237899 */ /* 0x000fe400080006ff */
[----:B------:R-:W-:Y:S01]  /*18e0*/  ULEA UR19, UR30, UR45, 0x7 ;  /* 0x0000002d1e137291 */ /* 0x000fe2000f8e38ff */
[----:B------:R-:W-:Y:S02]  /*18f0*/  UMOV UR13, URZ ;  /* 0x000000ff000d7c82 */ /* 0x000fe40008000000 */
[----:B------:R1:W3:Y:S02]  /*1900*/  SYNCS.PHASECHK.TRANS64.TRYWAIT P0, [UR4+0x20], R0 ;  /* 0x00002000ff0075a7 */ /* 0x0002e40008001104 */
[----:B------:R-:W-:Y:S07]  /*1910*/  BRA.U !UP0, `(.L_x_25) ;  /* 0x0000000108bc7547 */ /* 0x000fee000b800000 */
[----:B------:R-:W-:Y:S01]  /*1920*/  UMOV UR6, URZ ;  /* 0x000000ff00067c82 */ /* 0x000fe20008000000 */
[----:B------:R-:W-:-:S05]  /*1930*/  UMOV UR4, UR5 ;  /* 0x0000000500047c82 */ /* 0x000fca0008000000 */
.L_x_31:
[----:B------:R-:W-:Y:S01]  /*1940*/  ULEA UR33, UR4, UR7, 0x3 ;  /* 0x0000000704217291 */ /* 0x000fe2000f8e18ff */
[----:B---3--:R-:W-:Y:S01]  /*1950*/  @!P3 MOV R2, 0x1800 ;  /* 0x000018000002b802 */ /* 0x008fe20000000f00 */
[----:B-1-34-:R-:W-:Y:S10]  /*1960*/  @P0 BRA `(.L_x_26) ;  /* 0x00000000000c0947 */ /* 0x01aff40003800000 */
[----:B------:R-:W-:-:S04]  /*1970*/  SHF.L.U32 R3, R12, 0x1f, RZ ;  /* 0x0000001f0c037819 */ /* 0x000fc800000006ff */
[----:B------:R-:W3:Y:S02]  /*1980*/  SYNCS.PHASECHK.TRANS64.TRYWAIT P0, [UR33+0x20], R3 ;  /* 0x00002003ff0075a7 */ /* 0x000ee40008001121 */
[----:B---3--:R-:W-:Y:S05]  /*1990*/  @!P0 BRA `(.L_x_27) ;  /* 0x0000005c00848947 */ /* 0x008fea0003800000 */
.L_x_26:
[----:B------:R3:W-:Y:S01]  /*19a0*/  @!P3 SYNCS.ARRIVE.TRANS64 RZ, [UR33], R2 ;  /* 0x00000002ffffb9a7 */ /* 0x0007e20008000021 */
[----:B------:R-:W-:-:S04]  /*19b0*/  ULOP3.LUT UR5, UR24, 0x2, URZ, 0xfc, !UPT ;  /* 0x0000000218057892 */ /* 0x000fc8000f8efcff */
[----:B------:R-:W-:-:S09]  /*19c0*/  UISETP.NE.AND UP0, UPT, UR5, 0x2, UPT ;  /* 0x000000020500788c */ /* 0x000fd2000bf05270 */
[----:B------:R-:W-:Y:S05]  /*19d0*/  BRA.U UP0, `(.L_x_28) ;  /* 0x0000000100047547 */ /* 0x000fea000b800000 */
[----:B--2---:R-:W-:Y:S05]  /*19e0*/  BPT.TRAP 0x1 ;  /* 0x000000040000795c */ /* 0x004fea0000300000 */
.L_x_28:
[----:B------:R-:W-:Y:S04]  /*19f0*/  BSSY.RECONVERGENT B0, `(.L_x_29) ;  /* 0x0000003000007945 */ /* 0x000fe80003800200 */
[----:B------:R-:W-:Y:S05]  /*1a00*/  @P2 BRA `(.L_x_30) ;  /* 0x0000000000042947 */ /* 0x000fea0003800000 */
[----:B--2---:R-:W-:Y:S05]  /*1a10*/  BPT.TRAP 0x1 ;  /* 0x000000040000795c */ /* 0x004fea0000300000 */
.L_x_30:
[----:B--2---:R-:W-:Y:S05]  /*1a20*/  BSYNC.RECONVERGENT B0 ;  /* 0x0000000000007941 */ /* 0x004fea0003800200 */
.L_x_29:
[----:B------:R-:W-:Y:S02]  /*1a30*/  UIADD3 UR5, UPT, UPT, UR4, 0x1, URZ ;  /* 0x0000000104057890 */ /* 0x000fe4000fffe0ff */
[----:B------:R-:W-:Y:S02]  /*1a40*/  USHF.L.U32 UR34, UR6, 0x5, URZ ;  /* 0x0000000506227899 */ /* 0x000fe400080006ff */
[----:B------:R-:W-:Y:S02]  /*1a50*/  UISETP.NE.AND UP0, UPT, UR5, 0x4, UPT ;  /* 0x000000040500788c */ /* 0x000fe4000bf05270 */
[----:B------:R-:W-:Y:S02]  /*1a60*/  UIADD3 UR6, UPT, UPT, UR6, 0x1, URZ ;  /* 0x0000000106067890 */ /* 0x000fe4000fffe0ff */
[----:B------:R-:W-:Y:S02]  /*1a70*/  USEL UR9, URZ, 0x1, UP0 ;  /* 0x00000001ff097887 */ /* 0x000fe40008000000 */
[----:B------:R-:W-:-:S02]  /*1a80*/  USEL UR5, UR5, URZ, UP0 ;  /* 0x000000ff05057287 */ /* 0x000fc40008000000 */
[----:B------:R-:W-:Y:S02]  /*1a90*/  ULEA UR32, UR4, UR7, 0xb ;  /* 0x0000000704207291 */ /* 0x000fe4000f8e58ff */
[----:B------:R-:W-:Y:S01]  /*1aa0*/  ULEA UR8, UR5, UR7, 0x3 ;  /* 0x0000000705087291 */ /* 0x000fe2000f8e18ff */
[----:B------:R-:W-:Y:S01]  /*1ab0*/  LOP3.LUT R12, R12, UR9, RZ, 0x3c, !PT ;  /* 0x000000090c0c7c12 */ /* 0x000fe2000f8e3cff */
[----:B------:R-:W-:Y:S02]  /*1ac0*/  UIADD3 UR10, UP1, UPT, UR26, 0x80, URZ ;  /* 0x000000801a0a7890 */ /* 0x000fe4000ff3e0ff */
[----:B------:R-:W-:Y:S01]  /*1ad0*/  ULEA UR16, UR4, UR28, 0xc ;  /* 0x0000001c04107291 */ /* 0x000fe2000f8e60ff */
[----:B-1----:R-:W-:Y:S01]  /*1ae0*/  SHF.L.U32 R0, R12, 0x1f, RZ ;  /* 0x0000001f0c007819 */ /* 0x002fe200000006ff */
[----:B------:R-:W-:Y:S02]  /*1af0*/  UIADD3.X UR11, UPT, UPT, URZ, UR27, URZ, UP1, !UPT ;  /* 0x0000001bff0b7290 */ /* 0x000fe40008ffe4ff */
[----:B------:R-:W-:Y:S01]  /*1b00*/  UIADD3 UR32, UPT, UPT, UR32, 0x4400, URZ ;  /* 0x0000440020207890 */ /* 0x000fe2000fffe0ff */
[----:B------:R4:W1:Y:S01]  /*1b10*/  SYNCS.PHASECHK.TRANS64.TRYWAIT P0, [UR8+0x20], R0 ;  /* 0x00002000ff0075a7 */ /* 0x0008620008001108 */
[----:B------:R-:W-:-:S02]  /*1b20*/  UIADD3 UR8, UP0, UPT, UR26, 0x180, URZ ;  /* 0x000001801a087890 */ /* 0x000fc4000ff1e0ff */
[----:B------:R-:W-:Y:S02]  /*1b30*/  UIADD3 UR16, UPT, UPT, UR7, 0x6400, UR16 ;  /* 0x0000640007107890 */ /* 0x000fe4000fffe010 */
[----:B------:R-:W-:Y:S02]  /*1b40*/  UIADD3.X UR9, UPT, UPT, URZ, UR27, URZ, UP0, !UPT ;  /* 0x0000001bff097290 */ /* 0x000fe400087fe4ff */
[----:B------:R-:W-:Y:S01]  /*1b50*/  UISETP.NE.AND UP0, UPT, UR6, UR21, UPT ;  /* 0x000000150600728c */ /* 0x000fe2000bf05270 */
[----:B------:R-:W-:Y:S01]  /*1b60*/  UMOV UR12, 0x0 ;  /* 0x00000000000c7882 */ /* 0x000fe20000000000 */
[----:B------:R-:W-:Y:S01]  /*1b70*/  UMOV UR13, 0x10000000 ;  /* 0x10000000000d7882 */ /* 0x000fe20000000000 */
[----:B------:R-:W-:Y:S01]  /*1b80*/  UMOV UR4, 0x30000 ;  /* 0x0003000000047882 */ /* 0x000fe20000000000 */
[----:B------:R-:W-:Y:S01]  /*1b90*/  UMOV UR20, UR36 ;  /* 0x0000002400147c82 */ /* 0x000fe20008000000 */
[----:B------:R-:W-:Y:S01]  /*1ba0*/  UMOV UR17, UR33 ;  /* 0x0000002100117c82 */ /* 0x000fe20008000000 */
[----:B------:R-:W-:Y:S01]  /*1bb0*/  UMOV UR18, UR34 ;  /* 0x0000002200127c82 */ /* 0x000fe20008000000 */
[----:B------:R-:W-:Y:S01]  /*1bc0*/  UTMALDG.3D [UR32], [UR10], desc[UR12] ;  /* 0x00000c200a0075b4 */ /* 0x000fe20008011000 */
[----:B------:R2:W-:Y:S02]  /*1bd0*/  UTMALDG.3D.MULTICAST [UR16], [UR8], UR4, desc[UR12] ;  /* 0x00000c10080073b4 */ /* 0x0005e40008011804 */
[----:B--2---:R-:W-:Y:S01]  /*1be0*/  UMOV UR13, UR21 ;  /* 0x00000015000d7c82 */ /* 0x004fe20008000000 */
[----:B------:R-:W-:Y:S01]  /*1bf0*/  UMOV UR4, UR5 ;  /* 0x0000000500047c82 */ /* 0x000fe20008000000 */
[----:B------:R-:W-:Y:S05]  /*1c00*/  BRA.U UP0, `(.L_x_31) ;  /* 0xfffffffd004c7547 */ /* 0x000fea000b83ffff */
.L_x_25:
[----:B------:R-:W-:Y:S01]  /*1c10*/  ULEA UR4, UR5, UR7, 0x3 ;  /* 0x0000000705047291 */ /* 0x000fe2000f8e18ff */
[----:B-1--4-:R-:W-:Y:S01]  /*1c20*/  SHF.L.U32 R0, R12, 0x1f, RZ ;  /* 0x0000001f0c007819 */ /* 0x012fe200000006ff */
[----:B------:R-:W-:Y:S01]  /*1c30*/  @!P1 SYNCS.ARRIVE.TRANS64.A1T0 RZ, [UR7+0x68], RZ ;  /* 0x000068ffffff99a7 */ /* 0x000fe20008100007 */
[----:B------:R-:W-:-:S06]  /*1c40*/  UISETP.GT.AND UP0, UPT, UR43, UR41, UPT ;  /* 0x000000292b00728c */ /* 0x000fcc000bf04270 */
[----:B---3--:R1:W3:Y:S03]  /*1c50*/  SYNCS.PHASECHK.TRANS64.TRYWAIT P0, [UR4+0x20], R0 ;  /* 0x00002000ff0075a7 */ /* 0x0082e60008001104 */
[----:B------:R-:W-:Y:S05]  /*1c60*/  BRA.U !UP0, `(.L_x_32) ;  /* 0x0000000108bc7547 */ /* 0x000fea000b800000 */
[----:B------:R-:W-:Y:S01]  /*1c70*/  UIADD3 UR25, UPT, UPT, UR44, UR13, URZ ;  /* 0x0000000d2c197290 */ /* 0x000fe2000fffe0ff */
[----:B------:R-:W-:-:S11]  /*1c80*/  UMOV UR4, UR5 ;  /* 0x0000000500047c82 */ /* 0x000fd60008000000 */
.L_x_38:
[----:B------:R-:W-:Y:S01]  /*1c90*/  ULEA UR9, UR4, UR7, 0x3 ;  /* 0x0000000704097291 */ /* 0x000fe2000f8e18ff */
[----:B---3--:R-:W-:Y:S01]  /*1ca0*/  @!P3 MOV R2, 0x1800 ;  /* 0x000018000002b802 */ /* 0x008fe20000000f00 */
[----:B-1-3--:R-:W-:Y:S10]  /*1cb0*/  @P0 BRA `(.L_x_33) ;  /* 0x00000000000c0947 */ /* 0x00aff40003800000 */
[----:B------:R-:W-:-:S04]  /*1cc0*/  SHF.L.U32 R3, R12, 0x1f, RZ ;  /* 0x0000001f0c037819 */ /* 0x000fc800000006ff */
[----:B------:R-:W3:Y:S02]  /*1cd0*/  SYNCS.PHASECHK.TRANS64.TRYWAIT P0, [UR9+0x20], R3 ;  /* 0x00002003ff0075a7 */ /* 0x000ee40008001109 */
[----:B---3--:R-:W-:Y:S05]  /*1ce0*/  @!P0 BRA `(.L_x_34) ;  /* 0x0000005800c88947 */ /* 0x008fea0003800000 */
.L_x_33:
[----:B------:R3:W-:Y:S01]  /*1cf0*/  @!P3 SYNCS.ARRIVE.TRANS64 RZ, [UR9], R2 ;  /* 0x00000002ffffb9a7 */ /* 0x0007e20008000009 */
[----:B------:R-:W-:-:S04]  /*1d00*/  ULOP3.LUT UR5, UR24, 0x2, URZ, 0xfc, !UPT ;  /* 0x0000000218057892 */ /* 0x000fc8000f8efcff */
[----:B------:R-:W-:-:S09]  /*1d10*/  UISETP.NE.AND UP0, UPT, UR5, 0x2, UPT ;  /* 0x000000020500788c */ /* 0x000fd2000bf05270 */
[----:B------:R-:W-:Y:S05]  /*1d20*/  BRA.U UP0, `(.L_x_35) ;  /* 0x0000000100047547 */ /* 0x000fea000b800000 */
[----:B--2---:R-:W-:Y:S05]  /*1d30*/  BPT.TRAP 0x1 ;  /* 0x000000040000795c */ /* 0x004fea0000300000 */
.L_x_35:
[----:B------:R-:W-:Y:S04]  /*1d40*/  BSSY.RECONVERGENT B0, `(.L_x_36) ;  /* 0x0000003000007945 */ /* 0x000fe80003800200 */
[----:B------:R-:W-:Y:S05]  /*1d50*/  @P2 BRA `(.L_x_37) ;  /* 0x0000000000042947 */ /* 0x000fea0003800000 */
[----:B--2---:R-:W-:Y:S05]  /*1d60*/  BPT.TRAP 0x1 ;  /* 0x000000040000795c */ /* 0x004fea0000300000 */
.L_x_37:
[----:B--2---:R-:W-:Y:S05]  /*1d70*/  BSYNC.RECONVERGENT B0 ;  /* 0x0000000000007941 */ /* 0x004fea0003800200 */
.L_x_36:
[----:B------:R-:W-:Y:S02]  /*1d80*/  UIADD3 UR5, UPT, UPT, UR4, 0x1, URZ ;  /* 0x0000000104057890 */ /* 0x000fe4000fffe0ff */
[----:B------:R-:W-:Y:S02]  /*1d90*/  UIADD3 UR14, UP1, UPT, UR26, 0x80, URZ ;  /* 0x000000801a0e7890 */ /* 0x000fe4000ff3e0ff */
[----:B------:R-:W-:Y:S02]  /*1da0*/  UISETP.NE.AND UP0, UPT, UR5, 0x4, UPT ;  /* 0x000000040500788c */ /* 0x000fe4000bf05270 */
[----:B------:R-:W-:Y:S02]  /*1db0*/  USHF.L.U32 UR10, UR13, 0x5, URZ ;  /* 0x000000050d0a7899 */ /* 0x000fe400080006ff */
[----:B------:R-:W-:Y:S02]  /*1dc0*/  USEL UR8, URZ, 0x1, UP0 ;  /* 0x00000001ff087887 */ /* 0x000fe40008000000 */
[----:B------:R-:W-:-:S02]  /*1dd0*/  USEL UR5, UR5, URZ, UP0 ;  /* 0x000000ff05057287 */ /* 0x000fc40008000000 */
[----:B------:R-:W-:Y:S02]  /*1de0*/  UIADD3 UR22, UP0, UPT, UR26, 0x180, URZ ;  /* 0x000001801a167890 */ /* 0x000fe4000ff1e0ff */
[----:B------:R-:W-:Y:S01]  /*1df0*/  LOP3.LUT R12, R12, UR8, RZ, 0x3c, !PT ;  /* 0x000000080c0c7c12 */ /* 0x000fe2000f8e3cff */
[----:B------:R-:W-:Y:S02]  /*1e00*/  ULEA UR8, UR4, UR7, 0xb ;  /* 0x0000000704087291 */ /* 0x000fe4000f8e58ff */
[----:B------:R-:W-:Y:S01]  /*1e10*/  ULEA UR6, UR5, UR7, 0x3 ;  /* 0x0000000705067291 */ /* 0x000fe2000f8e18ff */
[----:B-1----:R-:W-:Y:S01]  /*1e20*/  SHF.L.U32 R0, R12, 0x1f, RZ ;  /* 0x0000001f0c007819 */ /* 0x002fe200000006ff */
[----:B------:R-:W-:Y:S02]  /*1e30*/  UIADD3 UR8, UPT, UPT, UR8, 0x4400, URZ ;  /* 0x0000440008087890 */ /* 0x000fe4000fffe0ff */
[----:B------:R-:W-:Y:S02]  /*1e40*/  UIADD3.X UR15, UPT, UPT, URZ, UR27, URZ, UP1, !UPT ;  /* 0x0000001bff0f7290 */ /* 0x000fe40008ffe4ff */
[----:B------:R-:W-:-:S02]  /*1e50*/  ULEA UR16, UR4, UR29, 0xc ;  /* 0x0000001d04107291 */ /* 0x000fc4000f8e60ff */
[----:B------:R-:W-:Y:S01]  /*1e60*/  UIADD3.X UR23, UPT, UPT, URZ, UR27, URZ, UP0, !UPT ;  /* 0x0000001bff177290 */ /* 0x000fe200087fe4ff */
[----:B------:R4:W1:Y:S01]  /*1e70*/  SYNCS.PHASECHK.TRANS64.TRYWAIT P0, [UR6+0x20], R0 ;  /* 0x00002000ff0075a7 */ /* 0x0008620008001106 */
[----:B------:R-:W-:Y:S01]  /*1e80*/  UMOV UR30, 0x0 ;  /* 0x00000000001e7882 */ /* 0x000fe20000000000 */
[----:B------:R-:W-:Y:S01]  /*1e90*/  UMOV UR31, 0x10000000 ;  /* 0x10000000001f7882 */ /* 0x000fe20000000000 */
[----:B------:R-:W-:Y:S01]  /*1ea0*/  UMOV UR11, UR35 ;  /* 0x00000023000b7c82 */ /* 0x000fe20008000000 */
[----:B------:R-:W-:Y:S01]  /*1eb0*/  UMOV UR12, UR36 ;  /* 0x00000024000c7c82 */ /* 0x000fe20008000000 */
[----:B------:R-:W-:Y:S01]  /*1ec0*/  UMOV UR6, 0x30000 ;  /* 0x0003000000067882 */ /* 0x000fe20000000000 */
[----:B------:R-:W-:Y:S01]  /*1ed0*/  UMOV UR20, UR36 ;  /* 0x0000002400147c82 */ /* 0x000fe20008000000 */
[----:B------:R-:W-:Y:S01]  /*1ee0*/  UMOV UR17, UR9 ;  /* 0x0000000900117c82 */ /* 0x000fe20008000000 */
[----:B------:R-:W-:Y:S01]  /*1ef0*/  UMOV UR18, UR10 ;  /* 0x0000000a00127c82 */ /* 0x000fe20008000000 */
[----:B------:R4:W-:Y:S01]  /*1f00*/  UTMALDG.3D [UR8], [UR14], desc[UR30] ;  /* 0x00001e080e0075b4 */ /* 0x0009e20008011000 */
[----:B------:R-:W-:Y:S01]  /*1f10*/  UIADD3 UR13, UPT, UPT, UR13, 0x1, URZ ;  /* 0x000000010d0d7890 */ /* 0x000fe2000fffe0ff */
[----:B------:R-:W-:-:S03]  /*1f20*/  UMOV UR4, UR5 ;  /* 0x0000000500047c82 */ /* 0x000fc60008000000 */
[----:B------:R-:W-:Y:S01]  /*1f30*/  UISETP.NE.AND UP0, UPT, UR13, UR25, UPT ;  /* 0x000000190d00728c */ /* 0x000fe2000bf05270 */
[----:B------:R4:W-:Y:S08]  /*1f40*/  UTMALDG.3D.MULTICAST [UR16], [UR22], UR6, desc[UR30] ;  /* 0x00001e10160073b4 */ /* 0x0009f00008011806 */
[----:B----4-:R-:W-:Y:S05]  /*1f50*/  BRA.U UP0, `(.L_x_38) ;  /* 0xfffffffd004c7547 */ /* 0x010fea000b83ffff */
.L_x_32:
[C---:B------:R-:W-:Y:S01]  /*1f60*/  LEA R3, R11.reuse, UR7, 0x3 ;  /* 0x000000070b037c11 */ /* 0x040fe2000f8e18ff */
[----:B------:R-:W-:Y:S01]  /*1f70*/  NOP ;  /* 0x0000000000007918 */ /* 0x000fe20000000000 */
[----:B-1----:R-:W-:Y:S02]  /*1f80*/  SHF.L.U32 R0, R10, 0x1f, RZ ;  /* 0x0000001f0a007819 */ /* 0x002fe400000006ff */
[----:B------:R-:W-:Y:S02]  /*1f90*/  LEA R5, R11, UR7, 0x4 ;  /* 0x000000070b057c11 */ /* 0x000fe4000f8e20ff */
[----:B---3--:R-:W1:Y:S02]  /*1fa0*/  SYNCS.PHASECHK.TRANS64.TRYWAIT P0, [R3+URZ+0x70], R0 ;  /* 0x00007000030075a7 */ /* 0x008e6400080011ff */
[----:B-1----:R-:W-:Y:S05]  /*1fb0*/  @!P0 BRA `(.L_x_39) ;  /* 0x00000058002c8947 */ /* 0x002fea0003800000 */
.L_x_115:
[----:B------:R-:W3:Y:S01]  /*1fc0*/  LDS.128 R4, [R5+0x100] ;  /* 0x0001000005047984 */ /* 0x000ee20000000c00 */
[----:B------:R-:W-:Y:S01]  /*1fd0*/  UISETP.GE.AND UP0, UPT, UR42, 0x1, UPT ;  /* 0x000000012a00788c */ /* 0x000fe2000bf06270 */
[----:B------:R-:W-:Y:S01]  /*1fe0*/  @!PT LDS RZ, [RZ] ;  /* 0x00000000fffff984 */ /* 0x000fe20000000800 */
[----:B------:R-:W-:Y:S01]  /*1ff0*/  @!PT LDS RZ, [RZ] ;  /* 0x00000000fffff984 */ /* 0x000fe20000000800 */
[----:B------:R-:W-:Y:S01]  /*2000*/  @!PT LDS RZ, [RZ] ;  /* 0x00000000fffff984 */ /* 0x000fe20000000800 */
[----:B------:R-:W-:Y:S01]  /*2010*/  @!PT LDS RZ, [RZ] ;  /* 0x00000000fffff984 */ /* 0x000fe20000000800 */
[----:B------:R4:W-:Y:S06]  /*2020*/  MEMBAR.ALL.CTA ;  /* 0x0000000000007992 */ /* 0x0009ec0000008000 */
[----:B----4-:R-:W4:Y:S01]  /*2030*/  FENCE.VIEW.ASYNC.S ;  /* 0x00000000000073c6 */ /* 0x010f220000000000 */
[----:B---3--:R-:W-:-:S13]  /*2040*/  LOP3.LUT P0, RZ, R6, 0x1, RZ, 0xc0, !PT ;  /* 0x0000000106ff7812 */ /* 0x008fda000780c0ff */
[----:B----4-:R-:W-:Y:S01]  /*2050*/  VOTEU.ANY UP1, P0 ;  /* 0x0000000000ff7886 */ /* 0x010fe20000020100 */
[----:B------:R-:W-:-:S13]  /*2060*/  PLOP3.LUT P0, PT, PT, PT, UP1, 0x80, 0x8 ;  /* 0x000000000008781c */ /* 0x000fda0003f0f018 */
[----:B-1----:R-:W-:Y:S02]  /*2070*/  @P0 LOP3.LUT R0, R5, 0xffff, RZ, 0xc0, !PT ;  /* 0x0000ffff05000812 */ /* 0x002fe400078ec0ff */
[----:B------:R-:W-:Y:S02]  /*2080*/  @P0 MOV R2, R4 ;  /* 0x0000000400020202 */ /* 0x000fe40000000f00 */
[----:B------:R-:W-:Y:S01]  /*2090*/  @P0 R2UR UR6, R0 ;  /* 0x00000000000602ca */ /* 0x000fe200000e0000 */
[----:B------:R-:W-:Y:S01]  /*20a0*/  VIADD R0, R3, 0x80 ;  /* 0x0000008003007836 */ /* 0x000fe20000000000 */
[----:B------:R-:W-:Y:S02]  /*20b0*/  @P0 SHF.R.U32.HI R4, RZ, 0x10, R5 ;  /* 0x00000010ff040819 */ /* 0x000fe40000011605 */
[----:B------:R-:W-:Y:S02]  /*20c0*/  @P0 R2UR UR8, R2 ;  /* 0x00000000020802ca */ /* 0x000fe400000e0000 */
[----:B------:R-:W-:-:S02]  /*20d0*/  PRMT R0, RZ, 0x654, R0 ;  /* 0x00000654ff007816 */ /* 0x000fc40000000000 */
[----:B------:R-:W-:Y:S02]  /*20e0*/  @P0 R2UR UR4, R4 ;  /* 0x00000000040402ca */ /* 0x000fe400000e0000 */
[----:B------:R1:W-:Y:S03]  /*20f0*/  SYNCS.ARRIVE.TRANS64.RED.A1T0 RZ, [R0+URZ], RZ ;  /* 0x000000ff00ff79a7 */ /* 0x0003e600081004ff */
[----:B------:R-:W-:-:S04]  /*2100*/  @UP1 UMOV UR37, UR6 ;  /* 0x0000000600251c82 */ /* 0x000fc80008000000 */
[----:B------:R-:W-:-:S04]  /*2110*/  @UP1 UMOV UR38, UR8 ;  /* 0x0000000800261c82 */ /* 0x000fc80008000000 */
[----:B------:R-:W-:Y:S01]  /*2120*/  @UP1 UMOV UR36, UR4 ;  /* 0x0000000400241c82 */ /* 0x000fe20008000000 */
[----:B------:R-:W-:Y:S05]  /*2130*/  BRA.U !UP0, `(.L_x_40) ;  /* 0x0000000108d47547 */ /* 0x000fea000b800000 */
[----:B------:R-:W2:Y:S01]  /*2140*/  LDCU.128 UR12, c[0x0][0xb10] ;  /* 0x00016200ff0c77ac */ /* 0x000ea20008000c00 */
[----:B------:R-:W3:Y:S01]  /*2150*/  LDCU UR25, c[0x0][0xb20] ;  /* 0x00016400ff1977ac */ /* 0x000ee20008000800 */
[----:B------:R-:W4:Y:S01]  /*2160*/  LDCU UR20, c[0x0][0xb0c] ;  /* 0x00016180ff1477ac */ /* 0x000f220008000800 */
[----:B------:R-:W1:Y:S01]  /*2170*/  LDCU.64 UR10, c[0x0][0xb28] ;  /* 0x00016500ff0a77ac */ /* 0x000e620008000a00 */
[----:B------:R-:W-:Y:S02]  /*2180*/  UISETP.NE.AND UP3, UPT, UR42, 0x1, UPT ;  /* 0x000000012a00788c */ /* 0x000fe4000bf65270 */
[----:B--2---:R-:W-:Y:S02]  /*2190*/  UIMAD.WIDE.U32 UR16, UR39, UR15, URZ ;  /* 0x0000000f271072a5 */ /* 0x004fe4000f8e00ff */
[----:B------:R-:W-:Y:S02]  /*21a0*/  UIMAD.WIDE.U32 UR8, UR40, UR12, URZ ;  /* 0x0000000c280872a5 */ /* 0x000fe4000f8e00ff */
[----:B------:R-:W-:-:S02]  /*21b0*/  UISETP.NE.AND UP0, UPT, UR14, 0x1, UPT ;  /* 0x000000010e00788c */ /* 0x000fc4000bf05270 */
[----:B------:R-:W-:Y:S01]  /*21c0*/  UIMAD.WIDE.U32 UR22, UR37, UR15, URZ ;  /* 0x0000000f251672a5 */ /* 0x000fe2000f8e00ff */
[----:B------:R-:W-:Y:S02]  /*21d0*/  UMOV UR16, UR17 ;  /* 0x0000001100107c82 */ /* 0x000fe40008000000 */
[----:B------:R-:W-:Y:S01]  /*21e0*/  UMOV UR8, UR9 ;  /* 0x0000000900087c82 */ /* 0x000fe20008000000 */
[----:B---3--:R-:W-:Y:S02]  /*21f0*/  USHF.R.U32.HI UR16, URZ, UR25, UR16 ;  /* 0x00000019ff107299 */ /* 0x008fe40008011610 */
[----:B----4-:R-:W-:Y:S02]  /*2200*/  UISETP.NE.AND UP2, UPT, UR20, 0x1, UPT ;  /* 0x000000011400788c */ /* 0x010fe4000bf45270 */
[----:B------:R-:W-:Y:S02]  /*2210*/  USHF.R.U32.HI UR8, URZ, UR13, UR8 ;  /* 0x0000000dff087299 */ /* 0x000fe40008011608 */
[----:B------:R-:W-:-:S02]  /*2220*/  USEL UR6, UR39, UR16, !UP0 ;  /* 0x0000001027067287 */ /* 0x000fc4000c000000 */
[----:B------:R-:W-:Y:S02]  /*2230*/  USEL UR8, UR40, UR8, !UP2 ;  /* 0x0000000828087287 */ /* 0x000fe4000d000000 */
[----:B-1----:R-:W-:Y:S01]  /*2240*/  UIMAD.WIDE.U32 UR16, UR6, UR10, URZ ;  /* 0x0000000a061072a5 */ /* 0x002fe2000f8e00ff */
[----:B------:R-:W-:Y:S01]  /*2250*/  UMOV UR4, UR23 ;  /* 0x0000001700047c82 */ /* 0x000fe20008000000 */
[----:B------:R-:W-:Y:S02]  /*2260*/  UIMAD.WIDE.U32 UR18, UR38, UR12, URZ ;  /* 0x0000000c261272a5 */ /* 0x000fe4000f8e00ff */
[----:B------:R-:W-:-:S03]  /*2270*/  UIMAD.WIDE.U32 UR22, UR8, UR10, URZ ;  /* 0x0000000a081672a5 */ /* 0x000fc6000f8e00ff */
[----:B------:R-:W-:Y:S01]  /*2280*/  UMOV UR16, UR17 ;  /* 0x0000001100107c82 */ /* 0x000fe20008000000 */
[----:B------:R-:W-:Y:S02]  /*2290*/  USHF.R.U32.HI UR4, URZ, UR25, UR4 ;  /* 0x00000019ff047299 */ /* 0x000fe40008011604 */
[----:B------:R-:W-:Y:S01]  /*22a0*/  @UP3 USHF.R.U32.HI UR6, URZ, UR11, UR16 ;  /* 0x0000000bff063299 */ /* 0x000fe20008011610 */
[----:B------:R-:W-:Y:S01]  /*22b0*/  UMOV UR18, UR19 ;  /* 0x0000001300127c82 */ /* 0x000fe20008000000 */
[----:B------:R-:W-:Y:S01]  /*22c0*/  UMOV UR22, UR23 ;  /* 0x0000001700167c82 */ /* 0x000fe20008000000 */
[----:B------:R-:W-:Y:S02]  /*22d0*/  USHF.R.U32.HI UR13, URZ, UR13, UR18 ;  /* 0x0000000dff0d7299 */ /* 0x000fe40008011612 */
[----:B------:R-:W-:Y:S02]  /*22e0*/  USEL UR4, UR37, UR4, !UP0 ;  /* 0x0000000425047287 */ /* 0x000fe4000c000000 */
[----:B------:R-:W-:-:S02]  /*22f0*/  @UP3 USHF.R.U32.HI UR8, URZ, UR11, UR22 ;  /* 0x0000000bff083299 */ /* 0x000fc40008011616 */
[----:B------:R-:W-:Y:S02]  /*2300*/  UIMAD UR9, UR42, UR6, URZ ;  /* 0x000000062a0972a4 */ /* 0x000fe4000f8e02ff */
[----:B------:R-:W-:Y:S02]  /*2310*/  USEL UR6, UR38, UR13, !UP2 ;  /* 0x0000000d26067287 */ /* 0x000fe4000d000000 */
[----:B------:R-:W-:Y:S02]  /*2320*/  UIMAD UR12, UR42, UR8, URZ ;  /* 0x000000082a0c72a4 */ /* 0x000fe4000f8e02ff */
[----:B------:R-:W-:Y:S02]  /*2330*/  UISETP.GE.AND UP0, UPT, UR4, UR9, UPT ;  /* 0x000000090400728c */ /* 0x000fe4000bf06270 */
[----:B------:R-:W-:Y:S02]  /*2340*/  UIMAD.WIDE.U32 UR16, UR4, UR10, URZ ;  /* 0x0000000a041072a5 */ /* 0x000fe4000f8e00ff */
[----:B------:R-:W-:-:S02]  /*2350*/  UISETP.GE.OR UP0, UPT, UR6, UR12, UP0 ;  /* 0x0000000c0600728c */ /* 0x000fc40008706670 */
[----:B------:R-:W-:Y:S02]  /*2360*/  UIMAD.WIDE.U32 UR12, UR6, UR10, URZ ;  /* 0x0000000a060c72a5 */ /* 0x000fe4000f8e00ff */
[----:B------:R-:W-:Y:S01]  /*2370*/  UIADD3 UR15, UPT, UPT, -UR4, URZ, URZ ;  /* 0x000000ff040f7290 */ /* 0x000fe2000fffe1ff */
[----:B------:R-:W-:Y:S01]  /*2380*/  UMOV UR10, UR17 ;  /* 0x00000011000a7c82 */ /* 0x000fe20008000000 */
[----:B------:R-:W-:Y:S02]  /*2390*/  UIADD3 UR12, UPT, UPT, -UR6, URZ, URZ ;  /* 0x000000ff060c7290 */ /* 0x000fe4000fffe1ff */
[----:B------:R-:W-:-:S03]  /*23a0*/  USHF.R.U32.HI UR10, URZ, UR11, UR10 ;  /* 0x0000000bff0a7299 */ /* 0x000fc6000801160a */
[----:B------:R-:W-:Y:S01]  /*23b0*/  @!UP0 UMOV UR9, UR13 ;  /* 0x0000000d00098c82 */ /* 0x000fe20008000000 */
[----:B------:R-:W-:Y:S02]  /*23c0*/  UIMAD UR15, UR14, UR15, UR37 ;  /* 0x0000000f0e0f72a4 */ /* 0x000fe4000f8e0225 */
[----:B------:R-:W-:Y:S02]  /*23d0*/  USEL UR10, UR4, UR10, !UP3 ;  /* 0x0000000a040a7287 */ /* 0x000fe4000d800000 */
[----:B------:R-:W-:Y:S02]  /*23e0*/  @!UP0 USHF.R.U32.HI UR9, URZ, UR11, UR9 ;  /* 0x0000000bff098299 */ /* 0x000fe40008011609 */
[----:B------:R-:W-:Y:S02]  /*23f0*/  UIADD3 UR11, UPT, UPT, -UR10, URZ, URZ ;  /* 0x000000ff0a0b7290 */ /* 0x000fe4000fffe1ff */
[----:B------:R-:W-:Y:S02]  /*2400*/  @!UP0 USEL UR9, UR6, UR9, !UP3 ;  /* 0x0000000906098287 */ /* 0x000fe4000d800000 */
[----:B------:R-:W-:-:S02]  /*2410*/  UIMAD UR11, UR42, UR11, UR4 ;  /* 0x0000000b2a0b72a4 */ /* 0x000fc4000f8e0204 */
[----:B------:R-:W-:Y:S02]  /*2420*/  @!UP0 UIADD3 UR10, UPT, UPT, UR10, -UR9, URZ ;  /* 0x800000090a0a8290 */ /* 0x000fe4000fffe0ff */
[----:B------:R-:W-:Y:S02]  /*2430*/  @!UP0 UIMAD UR9, UR11, UR8, UR9 ;  /* 0x000000080b0982a4 */ /* 0x000fe4000f8e0209 */
[----:B------:R-:W-:Y:S02]  /*2440*/  @!UP0 UIMAD UR4, UR42, UR10, UR6 ;  /* 0x0000000a2a0482a4 */ /* 0x000fe4000f8e0206 */
[----:B------:R-:W-:Y:S02]  /*2450*/  UIMAD UR8, UR20, UR12, UR38 ;  /* 0x0000000c140872a4 */ /* 0x000fe4000f8e0226 */
[----:B------:R-:W-:Y:S01]  /*2460*/  UIMAD UR37, UR4, UR14, UR15 ;  /* 0x0000000e042572a4 */ /* 0x000fe2000f8e020f */
[----:B------:R-:W-:Y:S02]  /*2470*/  @!UP0 UMOV UR6, UR9 ;  /* 0x0000000900068c82 */ /* 0x000fe40008000000 */
[----:B------:R-:W-:-:S12]  /*2480*/  UIMAD UR38, UR6, UR20, UR8 ;  /* 0x00000014062672a4 */ /* 0x000fd8000f8e0208 */
.L_x_40:
[----:B------:R-:W3:Y:S02]  /*2490*/  LDCU UR4, c[0x0][0xb30] ;  /* 0x00016600ff0477ac */ /* 0x000ee40008000800 */
[----:B---3--:R-:W-:-:S09]  /*24a0*/  UISETP.NE.AND UP0, UPT, UR4, 0x1, UPT ;  /* 0x000000010400788c */ /* 0x008fd2000bf05270 */
[----:B------:R-:W-:Y:S05]  /*24b0*/  BRA.U UP0, `(.L_x_41) ;  /* 0x0000000100447547 */ /* 0x000fea000b800000 */
[----:B------:R-:W3:Y:S01]  /*24c0*/  LDCU.128 UR12, c[0x0][0xb10] ;  /* 0x00016200ff0c77ac */ /* 0x000ee20008000c00 */
[----:B------:R-:W4:Y:S01]  /*24d0*/  LDCU UR16, c[0x0][0xb0c] ;  /* 0x00016180ff1077ac */ /* 0x000f220008000800 */
[----:B------:R-:W1:Y:S01]  /*24e0*/  LDCU UR17, c[0x0][0xb20] ;  /* 0x00016400ff1177ac */ /* 0x000e620008000800 */
[----:B---3--:R-:W-:Y:S02]  /*24f0*/  UIMAD.WIDE.U32 UR10, UR38, UR12, URZ ;  /* 0x0000000c260a72a5 */ /* 0x008fe4000f8e00ff */
[----:B------:R-:W-:Y:S02]  /*2500*/  UIMAD.WIDE.U32 UR8, UR37, UR15, URZ ;  /* 0x0000000f250872a5 */ /* 0x000fe4000f8e00ff */
[----:B----4-:R-:W-:Y:S02]  /*2510*/  UISETP.NE.AND UP2, UPT, UR16, 0x1, UPT ;  /* 0x000000011000788c */ /* 0x010fe4000bf45270 */
[----:B------:R-:W-:Y:S01]  /*2520*/  UISETP.NE.AND UP0, UPT, UR14, 0x1, UPT ;  /* 0x000000010e00788c */ /* 0x000fe2000bf05270 */
[----:B------:R-:W-:-:S02]  /*2530*/  UMOV UR6, UR11 ;  /* 0x0000000b00067c82 */ /* 0x000fc40008000000 */
[----:B------:R-:W-:Y:S01]  /*2540*/  UMOV UR4, UR9 ;  /* 0x0000000900047c82 */ /* 0x000fe20008000000 */
[----:B------:R-:W-:Y:S02]  /*2550*/  USHF.R.U32.HI UR6, URZ, UR13, UR6 ;  /* 0x0000000dff067299 */ /* 0x000fe40008011606 */
[----:B-1----:R-:W-:Y:S02]  /*2560*/  USHF.R.U32.HI UR4, URZ, UR17, UR4 ;  /* 0x00000011ff047299 */ /* 0x002fe40008011604 */
[----:B------:R-:W-:Y:S02]  /*2570*/  USEL UR6, UR38, UR6, !UP2 ;  /* 0x0000000626067287 */ /* 0x000fe4000d000000 */
[----:B------:R-:W-:-:S04]  /*2580*/  USEL UR4, UR37, UR4, !UP0 ;  /* 0x0000000425047287 */ /* 0x000fc8000c000000 */
[----:B------:R-:W-:Y:S02]  /*2590*/  UIADD3 UR8, UPT, UPT, UR6, -UR4, URZ ;  /* 0x8000000406087290 */ /* 0x000fe4000fffe0ff */
[----:B------:R-:W-:Y:S02]  /*25a0*/  UIADD3 UR4, UPT, UPT, -UR6, UR4, URZ ;  /* 0x0000000406047290 */ /* 0x000fe4000fffe1ff */
[----:B------:R-:W-:Y:S02]  /*25b0*/  UIMAD UR37, UR8, UR14, UR37 ;  /* 0x0000000e082572a4 */ /* 0x000fe4000f8e0225 */
[----:B------:R-:W-:-:S12]  /*25c0*/  UIMAD UR38, UR4, UR16, UR38 ;  /* 0x00000010042672a4 */ /* 0x000fd8000f8e0226 */
.L_x_41:
[----:B------:R-:W-:Y:S01]  /*25d0*/  VIADD R11, R11, 0x1 ;  /* 0x000000010b0b7836 */ /* 0x000fe20000000000 */
[----:B------:R-:W-:Y:S01]  /*25e0*/  PLOP3.LUT P1, PT, PT, PT, PT, 0x80, 0x8 ;  /* 0x000000000008781c */ /* 0x000fe20003f2f070 */
[----:B------:R-:W-:Y:S02]  /*25f0*/  UIADD3 UR20, UPT, UPT, UR38, UR62, URZ ;  /* 0x0000003e26147290 */ /* 0x000fe4000fffe0ff */
[----:B------:R-:W-:Y:S01]  /*2600*/  UIADD3 UR30, UPT, UPT, UR37, UR59, URZ ;  /* 0x0000003b251e7290 */ /* 0x000fe2000fffe0ff */
[----:B------:R-:W-:-:S04]  /*2610*/  ISETP.NE.AND P0, PT, R11, 0x2, PT ;  /* 0x000000020b00780c */ /* 0x000fc80003f05270 */
[----:B------:R-:W-:Y:S02]  /*2620*/  SEL R3, RZ, 0x1, P0 ;  /* 0x00000001ff037807 */ /* 0x000fe40000000000 */
[----:B------:R-:W-:Y:S02]  /*2630*/  SEL R11, R11, RZ, P0 ;  /* 0x000000ff0b0b7207 */ /* 0x000fe40000000000 */
[----:B------:R-:W-:Y:S01]  /*2640*/  LOP3.LUT R10, R10, R3, RZ, 0x3c, !PT ;  /* 0x000000030a0a7212 */ /* 0x000fe200078e3cff */
[----:B------:R-:W-:Y:S06]  /*2650*/  BRA.U UP1, `(.L_x_42) ;  /* 0xfffffff1015c7547 */ /* 0x000fec000b83ffff */
[----:B------:R-:W-:Y:S01]  /*2660*/  UIADD3 UR7, UPT, UPT, UR7, 0x20, URZ ;  /* 0x0000002007077890 */ /* 0x000fe2000fffe0ff */
[----:B------:R-:W-:-:S03]  /*2670*/  SHF.L.U32 R3, R12, 0x1f, RZ ;  /* 0x0000001f0c037819 */ /* 0x000fc600000006ff */
[----:B------:R-:W-:-:S09]  /*2680*/  ULEA UR4, UR5, UR7, 0x3 ;  /* 0x0000000705047291 */ /* 0x000fd2000f8e18ff */
[----:B------:R-:W3:Y:S02]  /*2690*/  SYNCS.PHASECHK.TRANS64.TRYWAIT P0, [UR4], R3 ;  /* 0x00000003ff0075a7 */ /* 0x000ee40008001104 */
[----:B---3--:R-:W-:Y:S05]  /*26a0*/  @!P0 BRA `(.L_x_43) ;  /* 0x0000005000848947 */ /* 0x008fea0003800000 */
.L_x_117:
[----:B------:R-:W-:-:S04]  /*26b0*/  UIADD3 UR4, UPT, UPT, UR5, 0x1, URZ ;  /* 0x0000000105047890 */ /* 0x000fc8000fffe0ff */
[----:B------:R-:W-:-:S04]  /*26c0*/  UISETP.NE.AND UP0, UPT, UR4, 0x4, UPT ;  /* 0x000000040400788c */ /* 0x000fc8000bf05270 */
[----:B------:R-:W-:Y:S02]  /*26d0*/  USEL UR6, URZ, 0x1, UP0 ;  /* 0x00000001ff067887 */ /* 0x000fe40008000000 */
[----:B------:R-:W-:-:S04]  /*26e0*/  USEL UR4, UR4, URZ, UP0 ;  /* 0x000000ff04047287 */ /* 0x000fc80008000000 */
[----:B------:R-:W-:Y:S01]  /*26f0*/  ULEA UR5, UR4, UR7, 0x3 ;  /* 0x0000000704057291 */ /* 0x000fe2000f8e18ff */
[----:B------:R-:W-:-:S04]  /*2700*/  LOP3.LUT R2, R12, UR6, RZ, 0x3c, !PT ;  /* 0x000000060c027c12 */ /* 0x000fc8000f8e3cff */
[----:B-1----:R-:W-:-:S04]  /*2710*/  SHF.L.U32 R3, R2, 0x1f, RZ ;  /* 0x0000001f02037819 */ /* 0x002fc800000006ff */
[----:B------:R-:W1:Y:S02]  /*2720*/  SYNCS.PHASECHK.TRANS64.TRYWAIT P0, [UR5], R3 ;  /* 0x00000003ff0075a7 */ /* 0x000e640008001105 */
[----:B-1----:R-:W-:Y:S05]  /*2730*/  @!P0 BRA `(.L_x_44) ;  /* 0x0000005000788947 */ /* 0x002fea0003800000 */
.L_x_119:
        /* <DEDUP_REMOVED lines=9> */
.L_x_121:
[----:B------:R-:W-:-:S04]  /*27d0*/  UIADD3 UR4, UPT, UPT, UR4, 0x1, URZ ;  /* 0x0000000104047890 */ /* 0x000fc8000fffe0ff */
[----:B------:R-:W-:-:S04]  /*27e0*/  UISETP.NE.AND UP0, UPT, UR4, 0x4, UPT ;  /* 0x000000040400788c */ /* 0x000fc8000bf05270 */
[----:B------:R-:W-:Y:S02]  /*27f0*/  USEL UR5, URZ, 0x1, UP0 ;  /* 0x00000001ff057887 */ /* 0x000fe40008000000 */
[----:B------:R-:W-:-:S04]  /*2800*/  USEL UR4, UR4, URZ, UP0 ;  /* 0x000000ff04047287 */ /* 0x000fc80008000000 */
[----:B------:R-:W-:Y:S01]  /*2810*/  ULEA UR4, UR4, UR7, 0x3 ;  /* 0x0000000704047291 */ /* 0x000fe2000f8e18ff */
[----:B-1----:R-:W-:-:S04]  /*2820*/  LOP3.LUT R3, R2, UR5, RZ, 0x3c, !PT ;  /* 0x0000000502037c12 */ /* 0x002fc8000f8e3cff */
[----:B------:R-:W-:Y:S01]  /*2830*/  SHF.L.U32 R3, R3, 0x1f, RZ ;  /* 0x0000001f03037819 */ /* 0x000fe200000006ff */
[----:B------:R-:W-:-:S07]  /*2840*/  IMAD.U32 R0, RZ, RZ, UR4 ;  /* 0x00000004ff007e24 */ /* 0x000fce000f8e00ff */
.L_x_46:
[----:B-1----:R1:W3:Y:S02]  /*2850*/  SYNCS.PHASECHK.TRANS64.TRYWAIT P0, [R0+URZ], R3 ;  /* 0x00000003000075a7 */ /* 0x0022e400080011ff */
[----:B---3--:R-:W-:Y:S05]  /*2860*/  @!P0 NANOSLEEP.SYNCS 0x989680 ;  /* 0x009896800000895d */ /* 0x008fea0003900000 */
[----:B------:R-:W3:Y:S02]  /*2870*/  @!P0 SYNCS.PHASECHK.TRANS64 P0, [R0+URZ], R3 ;  /* 0x00000003000085a7 */ /* 0x000ee400080010ff */
[----:B--23--:R-:W-:Y:S05]  /*2880*/  @P0 EXIT ;  /* 0x000000000000094d */ /* 0x00cfea0003800000 */
[----:B------:R-:W-:Y:S05]  /*2890*/  BRA `(.L_x_46) ;  /* 0xfffffffc00ec7947 */ /* 0x000fea000383ffff */
.L_x_22:
[----:B------:R-:W2:Y:S02]  /*28a0*/  S2UR UR4, SR_CgaCtaId ;  /* 0x00000000000479c3 */ /* 0x000ea40000008800 */
[----:B--2---:R-:W-:-:S04]  /*28b0*/  UISETP.NE.AND UP0, UPT, UR4, URZ, UPT ;  /* 0x000000ff0400728c */ /* 0x004fc8000bf05270 */
[----:B------:R-:W-:-:S09]  /*28c0*/  UISETP.NE.OR UP0, UPT, UR18, 0x1, UP0 ;  /* 0x000000011200788c */ /* 0x000fd20008705670 */
[----:B------:R-:W-:Y:S05]  /*28d0*/  BRA.U UP0, `(.L_x_47) ;  /* 0x00000005004c7547 */ /* 0x000fea000b800000 */
[----:B------:R-:W2:Y:S01]  /*28e0*/  S2UR UR5, SR_CgaCtaId ;  /* 0x00000000000579c3 */ /* 0x000ea20000008800 */
[----:B------:R-:W-:Y:S01]  /*28f0*/  UMOV UR4, 0x400 ;  /* 0x0000040000047882 */ /* 0x000fe20000000000 */
[----:B------:R-:W-:Y:S01]  /*2900*/  ISETP.GE.U32.AND P2, PT, R0, 0x2, PT ;  /* 0x000000020000780c */ /* 0x000fe20003f46070 */
[----:B------:R-:W-:Y:S01]  /*2910*/  IMAD.MOV.U32 R12, RZ, RZ, 0x1 ;  /* 0x00000001ff0c7424 */ /* 0x000fe200078e00ff */
[----:B------:R-:W-:Y:S02]  /*2920*/  CS2R R10, SRZ ;  /* 0x00000000000a7805 */ /* 0x000fe4000001ff00 */
[----:B------:R-:W-:Y:S01]  /*2930*/  CS2R R8, SRZ ;  /* 0x0000000000087805 */ /* 0x000fe2000001ff00 */
[----:B--2---:R-:W-:-:S03]  /*2940*/  ULEA UR6, UR5, UR4, 0x18 ;  /* 0x0000000405067291 */ /* 0x004fc6000f8ec0ff */
[----:B------:R-:W-:-:S09]  /*2950*/  UMOV UR5, URZ ;  /* 0x000000ff00057c82 */ /* 0x000fd20008000000 */
.L_x_51:
[----:B------:R-:W-:Y:S02]  /*2960*/  LEA R2, R8, UR6, 0x3 ;  /* 0x0000000608027c11 */ /* 0x000fe4000f8e18ff */
[----:B------:R-:W-:-:S03]  /*2970*/  SHF.L.U32 R5, R9, 0x1f, RZ ;  /* 0x0000001f09057819 */ /* 0x000fc600000006ff */
[----:B------:R-:W-:Y:S01]  /*2980*/  VIADD R4, R2, 0xe0 ;  /* 0x000000e002047836 */ /* 0x000fe20000000000 */
[----:B------:R-:W2:Y:S02]  /*2990*/  SYNCS.PHASECHK.TRANS64.TRYWAIT P0, [R2+URZ+0xd0], R5 ;  /* 0x0000d005020075a7 */ /* 0x000ea400080011ff */
[----:B--2---:R-:W-:Y:S05]  /*29a0*/  @!P0 BRA `(.L_x_48) ;  /* 0x00000050000c8947 */ /* 0x004fea0003800000 */
.L_x_122:
[----:B------:R-:W-:Y:S01]  /*29b0*/  ULEA UR4, UR5, UR6, 0x3 ;  /* 0x0000000605047291 */ /* 0x000fe2000f8e18ff */
[----:B------:R-:W-:Y:S02]  /*29c0*/  PRMT R4, RZ, 0x654, R4 ;  /* 0x00000654ff047816 */ /* 0x000fe40000000004 */
[----:B--2---:R-:W-:Y:S01]  /*29d0*/  SHF.L.U32 R5, R12, 0x1f, RZ ;  /* 0x0000001f0c057819 */ /* 0x004fe200000006ff */
[----:B------:R-:W-:Y:S01]  /*29e0*/  UIADD3 UR7, UPT, UPT, UR4, 0x70, URZ ;  /* 0x0000007004077890 */ /* 0x000fe2000fffe0ff */
[----:B------:R2:W-:Y:S05]  /*29f0*/  SYNCS.ARRIVE.TRANS64.RED.A1T0 RZ, [R4+URZ], RZ ;  /* 0x000000ff04ff79a7 */ /* 0x0005ea00081004ff */
[----:B------:R-:W-:Y:S01]  /*2a00*/  IMAD.U32 R7, RZ, RZ, UR7 ;  /* 0x00000007ff077e24 */ /* 0x000fe2000f8e00ff */
[----:B------:R-:W3:Y:S04]  /*2a10*/  SYNCS.PHASECHK.TRANS64.TRYWAIT P0, [UR4+0x80], R5 ;  /* 0x00008005ff0075a7 */ /* 0x000ee80008001104 */
[----:B------:R-:W-:Y:S01]  /*2a20*/  PRMT R6, R0, 0x654, R7 ;  /* 0x0000065400067816 */ /* 0x000fe20000000007 */
[----:B--2---:R-:W-:Y:S01]  /*2a30*/  @!P2 IMAD.MOV.U32 R4, RZ, RZ, 0x10 ;  /* 0x00000010ff04a424 */ /* 0x004fe200078e00ff */
[----:B---3--:R-:W-:Y:S06]  /*2a40*/  @!P0 BRA `(.L_x_49) ;  /* 0x0000004c00f88947 */ /* 0x008fec0003800000 */
.L_x_124:
[----:B------:R-:W-:Y:S01]  /*2a50*/  ULEA UR8, UR5, UR6, 0x4 ;  /* 0x0000000605087291 */ /* 0x000fe2000f8e20ff */
[----:B------:R-:W-:Y:S01]  /*2a60*/  SEL R3, R6, R3, !P2 ;  /* 0x0000000306037207 */ /* 0x000fe20005000000 */
[----:B------:R-:W-:Y:S01]  /*2a70*/  UIADD3 UR9, UPT, UPT, UR4, 0x70, URZ ;  /* 0x0000007004097890 */ /* 0x000fe2000fffe0ff */
[----:B--2---:R-:W-:Y:S01]  /*2a80*/  LEA R2, R11, UR6, 0x3 ;  /* 0x000000060b027c11 */ /* 0x004fe2000f8e18ff */
[----:B------:R-:W-:Y:S01]  /*2a90*/  UIADD3 UR8, UPT, UPT, UR8, 0x100, URZ ;  /* 0x0000010008087890 */ /* 0x000fe2000fffe0ff */
[----:B------:R-:W-:Y:S01]  /*2aa0*/  SHF.L.U32 R5, R10, 0x1f, RZ ;  /* 0x0000001f0a057819 */ /* 0x000fe200000006ff */
[----:B------:R2:W-:Y:S01]  /*2ab0*/  @!P2 SYNCS.ARRIVE.TRANS64.RED RZ, [R3+URZ], R4 ;  /* 0x0000000403ffa9a7 */ /* 0x0005e200080004ff */
[----:B------:R-:W-:Y:S01]  /*2ac0*/  UIADD3 UR4, UPT, UPT, UR5, 0x1, URZ ;  /* 0x0000000105047890 */ /* 0x000fe2000fffe0ff */
[----:B------:R-:W-:-:S03]  /*2ad0*/  VIADD R8, R8, 0x1 ;  /* 0x0000000108087836 */ /* 0x000fc60000000000 */
[----:B------:R-:W-:Y:S02]  /*2ae0*/  UISETP.NE.AND UP0, UPT, UR4, 0x2, UPT ;  /* 0x000000020400788c */ /* 0x000fe4000bf05270 */
[----:B------:R-:W-:Y:S06]  /*2af0*/  UGETNEXTWORKID.BROADCAST [UR8], [UR9] ;  /* 0x00000000080073ca */ /* 0x000fec0008000100 */
[----:B------:R-:W-:Y:S01]  /*2b00*/  USEL UR7, URZ, 0x1, UP0 ;  /* 0x00000001ff077887 */ /* 0x000fe20008000000 */
[----:B------:R-:W-:Y:S01]  /*2b10*/  ISETP.NE.AND P0, PT, R8, 0x2, PT ;  /* 0x000000020800780c */ /* 0x000fe20003f05270 */
[----:B------:R-:W-:Y:S01]  /*2b20*/  USEL UR5, UR4, URZ, UP0 ;  /* 0x000000ff04057287 */ /* 0x000fe20008000000 */
[----:B------:R-:W3:Y:S03]  /*2b30*/  SYNCS.PHASECHK.TRANS64.TRYWAIT P1, [R2+URZ+0x70], R5 ;  /* 0x00007005020075a7 */ /* 0x000ee600080211ff */
[----:B------:R-:W-:Y:S01]  /*2b40*/  LOP3.LUT R12, R12, UR7, RZ, 0x3c, !PT ;  /* 0x000000070c0c7c12 */ /* 0x000fe2000f8e3cff */
[----:B--23--:R-:W-:Y:S07]  /*2b50*/  @!P1 BRA `(.L_x_50) ;  /* 0x0000004c00cc9947 */ /* 0x00cfee0003800000 */
.L_x_125:
[C---:B------:R-:W-:Y:S01]  /*2b60*/  LEA R4, R11.reuse, UR6, 0x4 ;  /* 0x000000060b047c11 */ /* 0x040fe2000f8e20ff */
[----:B--2---:R-:W-:Y:S01]  /*2b70*/  VIADD R2, R2, 0x80 ;  /* 0x0000008002027836 */ /* 0x004fe20000000000 */
[----:B------:R-:W-:Y:S01]  /*2b80*/  SEL R8, R8, RZ, P0 ;  /* 0x000000ff08087207 */ /* 0x000fe20000000000 */
[----:B------:R-:W-:-:S03]  /*2b90*/  VIADD R11, R11, 0x1 ;  /* 0x000000010b0b7836 */ /* 0x000fc60000000000 */
[----:B------:R-:W2:Y:S01]  /*2ba0*/  LDS.128 R4, [R4+0x100] ;  /* 0x0001000004047984 */ /* 0x000ea20000000c00 */
[----:B------:R-:W-:Y:S02]  /*2bb0*/  PRMT R2, RZ, 0x654, R2 ;  /* 0x00000654ff027816 */ /* 0x000fe40000000002 */
[C---:B------:R-:W-:Y:S01]  /*2bc0*/  ISETP.NE.AND P1, PT, R11.reuse, 0x2, PT ;  /* 0x000000020b00780c */ /* 0x040fe20003f25270 */
[----:B------:R-:W-:Y:S01]  /*2bd0*/  @!PT LDS RZ, [RZ] ;  /* 0x00000000fffff984 */ /* 0x000fe20000000800 */
[----:B------:R-:W-:Y:S01]  /*2be0*/  @!PT LDS RZ, [RZ] ;  /* 0x00000000fffff984 */ /* 0x000fe20000000800 */
[----:B------:R-:W-:Y:S01]  /*2bf0*/  @!PT LDS RZ, [RZ] ;  /* 0x00000000fffff984 */ /* 0x000fe20000000800 */
[----:B------:R-:W-:Y:S01]  /*2c00*/  @!PT LDS RZ, [RZ] ;  /* 0x00000000fffff984 */ /* 0x000fe20000000800 */
[----:B------:R3:W-:Y:S06]  /*2c10*/  MEMBAR.ALL.CTA ;  /* 0x0000000000007992 */ /* 0x0007ec0000008000 */
[----:B---3--:R-:W3:Y:S01]  /*2c20*/  FENCE.VIEW.ASYNC.S ;  /* 0x00000000000073c6 */ /* 0x008ee20000000000 */
[----:B------:R-:W-:Y:S01]  /*2c30*/  SEL R11, R11, RZ, P1 ;  /* 0x000000ff0b0b7207 */ /* 0x000fe20000800000 */
[----:B---3--:R3:W-:Y:S01]  /*2c40*/  SYNCS.ARRIVE.TRANS64.RED.A1T0 RZ, [R2+URZ], RZ ;  /* 0x000000ff02ff79a7 */ /* 0x0087e200081004ff */
[----:B--2---:R-:W-:-:S02]  /*2c50*/  LOP3.LUT P3, RZ, R6, 0x1, RZ, 0xc0, !PT ;  /* 0x0000000106ff7812 */ /* 0x004fc4000786c0ff */
[----:B------:R-:W-:-:S04]  /*2c60*/  SEL R5, RZ, 0x1, P1 ;  /* 0x00000001ff057807 */ /* 0x000fc80000800000 */
[----:B------:R-:W-:Y:S02]  /*2c70*/  LOP3.LUT R10, R10, R5, RZ, 0x3c, !PT ;  /* 0x000000050a0a7212 */ /* 0x000fe400078e3cff */
[----:B---3--:R-:W-:-:S04]  /*2c80*/  SEL R2, RZ, 0x1, P0 ;  /* 0x00000001ff027807 */ /* 0x008fc80000000000 */
[----:B------:R-:W-:Y:S01]  /*2c90*/  LOP3.LUT R9, R9, R2, RZ, 0x3c, !PT ;  /* 0x0000000209097212 */ /* 0x000fe200078e3cff */
[----:B------:R-:W-:Y:S06]  /*2ca0*/  @P3 BRA `(.L_x_51) ;  /* 0xfffffffc002c3947 */ /* 0x000fec000383ffff */
[----:B------:R-:W-:Y:S01]  /*2cb0*/  ULEA UR4, UR5, UR6, 0x3 ;  /* 0x0000000605047291 */ /* 0x000fe2000f8e18ff */
[----:B------:R-:W-:-:S08]  /*2cc0*/  SHF.L.U32 R3, R12, 0x1f, RZ ;  /* 0x0000001f0c037819 */ /* 0x000fd000000006ff */
[----:B------:R-:W2:Y:S02]  /*2cd0*/  SYNCS.PHASECHK.TRANS64 P0, [UR4+0x80], R3 ;  /* 0x00008003ff0075a7 */ /* 0x000ea40008001004 */
[----:B--2---:R-:W-:Y:S05]  /*2ce0*/  @P0 BRA `(.L_x_52) ;  /* 0x0000000000080947 */ /* 0x004fea0003800000 */
[----:B------:R-:W2:Y:S02]  /*2cf0*/  SYNCS.PHASECHK.TRANS64.TRYWAIT P0, [UR4+0x80], R3 ;  /* 0x00008003ff0075a7 */ /* 0x000ea40008001104 */
[----:B--2---:R-:W-:Y:S05]  /*2d00*/  @!P0 BRA `(.L_x_53) ;  /* 0x0000004c00748947 */ /* 0x004fea0003800000 */
.L_x_52:
[----:B------:R-:W-:-:S04]  /*2d10*/  UIADD3 UR7, UPT, UPT, UR5, 0x1, URZ ;  /* 0x0000000105077890 */ /* 0x000fc8000fffe0ff */
[----:B------:R-:W-:-:S04]  /*2d20*/  UISETP.NE.AND UP0, UPT, UR7, 0x2, UPT ;  /* 0x000000020700788c */ /* 0x000fc8000bf05270 */
[----:B------:R-:W-:Y:S02]  /*2d30*/  USEL UR8, URZ, 0x1, UP0 ;  /* 0x00000001ff087887 */ /* 0x000fe40008000000 */
[----:B------:R-:W-:-:S04]  /*2d40*/  USEL UR7, UR7, URZ, UP0 ;  /* 0x000000ff07077287 */ /* 0x000fc80008000000 */
[----:B------:R-:W-:Y:S01]  /*2d50*/  ULEA UR7, UR7, UR6, 0x3 ;  /* 0x0000000607077291 */ /* 0x000fe2000f8e18ff */
[----:B--2---:R-:W-:-:S04]  /*2d60*/  LOP3.LUT R3, R12, UR8, RZ, 0x3c, !PT ;  /* 0x000000080c037c12 */ /* 0x004fc8000f8e3cff */
[----:B------:R-:W-:-:S04]  /*2d70*/  SHF.L.U32 R0, R3, 0x1f, RZ ;  /* 0x0000001f03007819 */ /* 0x000fc800000006ff */
[----:B------:R-:W2:Y:S02]  /*2d80*/  SYNCS.PHASECHK.TRANS64 P0, [UR7+0x80], R0 ;  /* 0x00008000ff0075a7 */ /* 0x000ea40008001007 */
[----:B-12---:R-:W-:Y:S05]  /*2d90*/  @P0 EXIT ;  /* 0x000000000000094d */ /* 0x006fea0003800000 */
[----:B------:R-:W-:Y:S02]  /*2da0*/  SHF.L.U32 R3, R3, 0x1f, RZ ;  /* 0x0000001f03037819 */ /* 0x000fe400000006ff */
[----:B------:R-:W-:-:S07]  /*2db0*/  MOV R0, UR7 ;  /* 0x0000000700007c02 */ /* 0x000fce0008000f00 */
.L_x_54:
[----:B-1----:R1:W2:Y:S02]  /*2dc0*/  SYNCS.PHASECHK.TRANS64.TRYWAIT P0, [R0+URZ+0x80], R3 ;  /* 0x00008003000075a7 */ /* 0x0022a400080011ff */
[----:B--2---:R-:W-:Y:S05]  /*2dd0*/  @!P0 NANOSLEEP.SYNCS 0x989680 ;  /* 0x009896800000895d */ /* 0x004fea0003900000 */
[----:B------:R-:W2:Y:S02]  /*2de0*/  @!P0 SYNCS.PHASECHK.TRANS64 P0, [R0+URZ+0x80], R3 ;  /* 0x00008003000085a7 */ /* 0x000ea400080010ff */
[----:B--2---:R-:W-:Y:S05]  /*2df0*/  @P0 EXIT ;  /* 0x000000000000094d */ /* 0x004fea0003800000 */
[----:B------:R-:W-:Y:S05]  /*2e00*/  BRA `(.L_x_54) ;  /* 0xfffffffc00ec7947 */ /* 0x000fea000383ffff */
.L_x_47:
[----:B------:R-:W-:Y:S05]  /*2e10*/  BRA.U UP4, `(.L_x_55) ;  /* 0x0000000d04847547 */ /* 0x000fea000b800000 */
[----:B------:R-:W2:Y:S01]  /*2e20*/  S2UR UR7, SR_CgaCtaId ;  /* 0x00000000000779c3 */ /* 0x000ea20000008800 */
[----:B------:R-:W-:Y:S01]  /*2e30*/  UMOV UR4, 0x40 ;  /* 0x0000004000047882 */ /* 0x000fe20000000000 */
[----:B------:R-:W-:Y:S01]  /*2e40*/  NOP ;  /* 0x0000000000007918 */ /* 0x000fe20000000000 */
[----:B------:R-:W-:Y:S01]  /*2e50*/  UMOV UR6, 0x400 ;  /* 0x0000040000067882 */ /* 0x000fe20000000000 */
[----:B--2---:R-:W-:Y:S02]  /*2e60*/  ULEA UR5, UR7, UR4, 0x18 ;  /* 0x0000000407057291 */ /* 0x004fe4000f8ec0ff */
[----:B------:R-:W-:-:S07]  /*2e70*/  ULEA UR6, UR7, UR6, 0x18 ;  /* 0x0000000607067291 */ /* 0x000fce000f8ec0ff */
[----:B------:R-:W2:Y:S02]  /*2e80*/  LDS.U8 R0, [UR5+0x1c] ;  /* 0x00001c05ff007984 */ /* 0x000ea40008000000 */
[----:B--2---:R-:W-:-:S13]  /*2e90*/  ISETP.NE.AND P0, PT, R0, RZ, PT ;  /* 0x000000ff0000720c */ /* 0x004fda0003f05270 */
[----:B------:R-:W-:Y:S05]  /*2ea0*/  @P0 BRA `(.L_x_56) ;  /* 0x0000000000580947 */ /* 0x000fea0003800000 */
[----:B------:R-:W-:-:S13]  /*2eb0*/  ELECT P0, URZ, PT ;  /* 0x0000000000ff782f */ /* 0x000fda0003800000 */
[----:B------:R-:W-:Y:S05]  /*2ec0*/  @!P0 BRA `(.L_x_57) ;  /* 0x0000000000608947 */ /* 0x000fea0003800000 */
[----:B------:R-:W-:Y:S01]  /*2ed0*/  UMOV UR4, 0x10 ;  /* 0x0000001000047882 */ /* 0x000fe20000000000 */
[----:B------:R-:W-:Y:S01]  /*2ee0*/  HFMA2 R0, -RZ, RZ, 0, 5.9604644775390625e-08 ;  /* 0x00000001ff007431 */ /* 0x000fe200000001ff */
[----:B------:R-:W-:-:S03]  /*2ef0*/  MOV R3, 0xffff ;  /* 0x0000ffff00037802 */ /* 0x000fc60000000f00 */
[----:B------:R-:W-:Y:S04]  /*2f00*/  DEPBAR.LE SB2, 0x36 ;  /* 0x0000ad800000791a */ /* 0x000fe80000000000 */
[----:B------:R-:W2:Y:S02]  /*2f10*/  UTCATOMSWS.FIND_AND_SET.ALIGN UP0, UR4, UR4 ;  /* 0x00000004000475e3 */ /* 0x000ea40008000800 */
[----:B--2---:R-:W-:Y:S01]  /*2f20*/  MOV R4, UR4 ;  /* 0x0000000400047c02 */ /* 0x004fe20008000f00 */
[----:B------:R-:W-:Y:S06]  /*2f30*/  BRA.U UP0, `(.L_x_58) ;  /* 0x0000000100187547 */ /* 0x000fec000b800000 */
.L_x_59:
[----:B------:R-:W-:Y:S05]  /*2f40*/  NANOSLEEP 0x64 ;  /* 0x000000640000795d */ /* 0x000fea0003800000 */
[----:B------:R-:W-:-:S05]  /*2f50*/  UMOV UR4, 0x10 ;  /* 0x0000001000047882 */ /* 0x000fca0000000000 */
[----:B------:R-:W-:Y:S04]  /*2f60*/  DEPBAR.LE SB2, 0x36 ;  /* 0x0000ad800000791a */ /* 0x000fe80000000000 */
[----:B------:R-:W2:Y:S02]  /*2f70*/  UTCATOMSWS.FIND_AND_SET.ALIGN UP0, UR4, UR4 ;  /* 0x00000004000475e3 */ /* 0x000ea40008000800 */
[----:B--2---:R-:W-:Y:S01]  /*2f80*/  MOV R4, UR4 ;  /* 0x0000000400047c02 */ /* 0x004fe20008000f00 */
[----:B------:R-:W-:Y:S05]  /*2f90*/  BRA.U !UP0, `(.L_x_59) ;  /* 0xfffffffd08e87547 */ /* 0x000fea000b83ffff */
.L_x_58:
[-C--:B------:R-:W-:Y:S02]  /*2fa0*/  SHF.L.U32 R3, R3, R4.reuse, RZ ;  /* 0x0000000403037219 */ /* 0x080fe400000006ff */
[----:B------:R-:W-:Y:S01]  /*2fb0*/  SHF.L.U32 R0, R0, R4, RZ ;  /* 0x0000000400007219 */ /* 0x000fe200000006ff */
[----:B------:R-:W-:Y:S02]  /*2fc0*/  IMAD.SHL.U32 R4, R4, 0x20, RZ ;  /* 0x0000002004047824 */ /* 0x000fe400078e00ff */
[----:B------:R2:W-:Y:S04]  /*2fd0*/  ATOMS.OR RZ, [UR5+0x14], R3 ;  /* 0x00001403ffff798c */ /* 0x0005e8000b000005 */
[----:B------:R2:W-:Y:S04]  /*2fe0*/  ATOMS.OR RZ, [UR5+0x18], R0 ;  /* 0x00001800ffff798c */ /* 0x0005e8000b000005 */
[----:B------:R2:W-:Y:S01]  /*2ff0*/  STS [UR6+0x120], R4 ;  /* 0x00012004ff007988 */ /* 0x0005e20008000806 */
[----:B------:R-:W-:Y:S05]  /*3000*/  BRA `(.L_x_57) ;  /* 0x0000000000107947 */ /* 0x000fea0003800000 */
.L_x_56:
[----:B------:R-:W-:Y:S02]  /*3010*/  MOV R0, 0xffffffff ;  /* 0xffffffff00007802 */ /* 0x000fe40000000f00 */
[----:B------:R-:W-:-:S03]  /*3020*/  MOV R4, 0x3050 ;  /* 0x0000305000047802 */ /* 0x000fc60000000f00 */
[----:B------:R2:W-:Y:S04]  /*3030*/  STS [UR6+0x120], R0 ;  /* 0x00012000ff007988 */ /* 0x0005e80008000806 */
[----:B-12--5:R-:W-:Y:S05]  /*3040*/  CALL.REL.NOINC `($__internal_1_$__cuda_sm10x_tcgen05_guardrail_trap_phase_invalid_during_alloc) ;  /* 0x0000005000307944 */ /* 0x026fea0003c00000 */
.L_x_57:
[----:B------:R-:W-:Y:S05]  /*3050*/  WARPSYNC.ALL ;  /* 0x0000000000007948 */ /* 0x000fea0003800000 */
[----:B------:R-:W3:Y:S01]  /*3060*/  S2UR UR4, SR_CgaCtaId ;  /* 0x00000000000479c3 */ /* 0x000ee20000008800 */
[----:B------:R-:W-:Y:S01]  /*3070*/  UMOV UR13, 0x400 ;  /* 0x00000400000d7882 */ /* 0x000fe20000000000 */
[----:B------:R-:W-:-:S06]  /*3080*/  NOP ;  /* 0x0000000000007918 */ /* 0x000fcc0000000000 */
[----:B------:R-:W-:Y:S06]  /*3090*/  BAR.ARV 0x6, 0xa0 ;  /* 0x0182800000007b1d */ /* 0x000fec0000002000 */
[----:B------:R-:W4:Y:S01]  /*30a0*/  LDCU UR5, c[0x0][0x38c] ;  /* 0x00007180ff0577ac */ /* 0x000f220008000800 */
[----:B------:R-:W-:Y:S01]  /*30b0*/  LOP3.LUT R2, R2, 0xffff, RZ, 0xc0, !PT ;  /* 0x0000ffff02027812 */ /* 0x000fe200078ec0ff */
[----:B------:R-:W-:Y:S01]  /*30c0*/  IMAD.MOV.U32 R11, RZ, RZ, 0x1 ;  /* 0x00000001ff0b7424 */ /* 0x000fe200078e00ff */
[----:B------:R-:W-:Y:S01]  /*30d0*/  CS2R R8, SRZ ;  /* 0x0000000000087805 */ /* 0x000fe2000001ff00 */
[----:B------:R-:W1:Y:S01]  /*30e0*/  LDCU UR8, c[0x0][0x38c] ;  /* 0x00007180ff0877ac */ /* 0x000e620008000800 */
[----:B------:R-:W-:Y:S01]  /*30f0*/  R2UR UR15, R2 ;  /* 0x00000000020f72ca */ /* 0x000fe200000e0000 */
[----:B------:R-:W-:Y:S01]  /*3100*/  IMAD.MOV.U32 R10, RZ, RZ, RZ ;  /* 0x000000ffff0a7224 */ /* 0x000fe200078e00ff */
[----:B------:R-:W-:Y:S01]  /*3110*/  UMOV UR18, URZ ;  /* 0x000000ff00127c82 */ /* 0x000fe20008000000 */
[----:B------:R-:W-:Y:S01]  /*3120*/  UMOV UR10, URZ ;  /* 0x000000ff000a7c82 */ /* 0x000fe20008000000 */
[----:B---3--:R-:W-:Y:S01]  /*3130*/  ULEA UR13, UR4, UR13, 0x18 ;  /* 0x0000000d040d7291 */ /* 0x008fe2000f8ec0ff */
[----:B------:R-:W-:Y:S01]  /*3140*/  UMOV UR20, 0x0 ;  /* 0x0000000000147882 */ /* 0x000fe20000000000 */
[----:B------:R-:W-:-:S02]  /*3150*/  UMOV UR21, 0x4200490 ;  /* 0x0420049000157882 */ /* 0x000fc40000000000 */
[----:B------:R-:W-:Y:S02]  /*3160*/  UIADD3 UR6, UPT, UPT, UR13, 0x4400, URZ ;  /* 0x000044000d067890 */ /* 0x000fe4000fffe0ff */
[----:B------:R-:W-:Y:S02]  /*3170*/  UIADD3 UR7, UPT, UPT, UR13, 0x6400, URZ ;  /* 0x000064000d077890 */ /* 0x000fe4000fffe0ff */
[----:B----4-:R-:W-:Y:S01]  /*3180*/  UIADD3 UR5, UPT, UPT, UR5, 0x1f, URZ ;  /* 0x0000001f05057890 */ /* 0x010fe2000fffe0ff */
[----:B--2---:R-:W2:Y:S01]  /*3190*/  LDS R0, [UR13+0x120] ;  /* 0x0001200dff007984 */ /* 0x004ea20008000800 */
[----:B------:R-:W-:Y:S02]  /*31a0*/  USHF.R.U32.HI UR6, URZ, 0x4, UR6 ;  /* 0x00000004ff067899 */ /* 0x000fe40008011606 */
[----:B------:R-:W-:Y:S02]  /*31b0*/  USHF.R.S32.HI UR4, URZ, 0x1f, UR5 ;  /* 0x0000001fff047899 */ /* 0x000fe40008011405 */
[----:B------:R-:W-:-:S02]  /*31c0*/  ULOP3.LUT UR6, UR6, 0x3fff, URZ, 0xc0, !UPT ;  /* 0x00003fff06067892 */ /* 0x000fc4000f8ec0ff */
[----:B------:R-:W-:Y:S02]  /*31d0*/  ULEA.HI UR4, UR4, UR5, URZ, 0x5 ;  /* 0x0000000504047291 */ /* 0x000fe4000f8f28ff */
[----:B------:R-:W-:Y:S02]  /*31e0*/  USHF.R.U32.HI UR5, URZ, 0x4, UR7 ;  /* 0x00000004ff057899 */ /* 0x000fe40008011607 */
[----:B------:R-:W-:Y:S02]  /*31f0*/  USHF.R.S32.HI UR22, URZ, 0x5, UR4 ;  /* 0x00000005ff167899 */ /* 0x000fe40008011404 */
[----:B------:R-:W-:Y:S02]  /*3200*/  ULOP3.LUT UR5, UR5, 0x3fff, URZ, 0xc0, !UPT ;  /* 0x00003fff05057892 */ /* 0x000fe4000f8ec0ff */
[----:B------:R-:W-:Y:S02]  /*3210*/  UISETP.LT.AND UP0, UPT, UR22, 0x1, UPT ;  /* 0x000000011600788c */ /* 0x000fe4000bf01270 */
[----:B------:R-:W-:-:S02]  /*3220*/  ULOP3.LUT UR16, UR6, 0x10000, URZ, 0xfc, !UPT ;  /* 0x0001000006107892 */ /* 0x000fc4000f8efcff */
[----:B------:R-:W-:Y:S02]  /*3230*/  USEL UR23, UR22, 0x1, !UP0 ;  /* 0x0000000116177887 */ /* 0x000fe4000c000000 */
[----:B------:R-:W-:Y:S02]  /*3240*/  ULOP3.LUT UR17, UR5, 0x10000, URZ, 0xfc, !UPT ;  /* 0x0001000005117892 */ /* 0x000fe4000f8efcff */
[----:B------:R-:W-:Y:S02]  /*3250*/  UIADD3 UR23, UPT, UPT, -UR23, URZ, URZ ;  /* 0x000000ff17177290 */ /* 0x000fe4000fffe1ff */
[----:B-1----:R-:W-:Y:S01]  /*3260*/  UISETP.GE.AND UP4, UPT, UR8, 0x1, UPT ;  /* 0x000000010800788c */ /* 0x002fe2000bf86270 */
[----:B--2---:R-:W-:-:S15]  /*3270*/  R2UR UR24, R0 ;  /* 0x00000000001872ca */ /* 0x004fde00000e0000 */
.L_x_66:
[----:B------:R-:W-:Y:S02]  /*3280*/  LEA R0, R10, UR13, 0x3 ;  /* 0x0000000d0a007c11 */ /* 0x000fe4000f8e18ff */
[----:B------:R-:W-:Y:S02]  /*3290*/  SHF.L.U32 R5, R9, 0x1f, RZ ;  /* 0x0000001f09057819 */ /* 0x000fe400000006ff */
[----:B------:R-:W-:Y:S01]  /*32a0*/  PLOP3.LUT P0, PT, PT, PT, UP4, 0x80, 0x8 ;  /* 0x000000000008781c */ /* 0x000fe20003f0f048 */
[----:B------:R-:W-:Y:S01]  /*32b0*/  VIADD R3, R0, 0x80 ;  /* 0x0000008000037836 */ /* 0x000fe20000000000 */
[----:B-1----:R-:W1:Y:S02]  /*32c0*/  SYNCS.PHASECHK.TRANS64.TRYWAIT P1, [R0+URZ+0x70], R5 ;  /* 0x00007005000075a7 */ /* 0x002e6400080211ff */
[----:B-1-3--:R-:W-:Y:S09]  /*32d0*/  @!P1 BRA `(.L_x_60) ;  /* 0x0000004800189947 */ /* 0x00aff20003800000 */
.L_x_127:
[----:B------:R-:W-:Y:S01]  /*32e0*/  LEA R4, R10, UR13, 0x4 ;  /* 0x0000000d0a047c11 */ /* 0x000fe2000f8e20ff */
[----:B------:R-:W-:Y:S01]  /*32f0*/  @UP4 ULEA UR4, UR10, UR13, 0x3 ;  /* 0x0000000d0a044291 */ /* 0x000fe2000f8e18ff */
[----:B------:R-:W-:Y:S01]  /*3300*/  PLOP3.LUT P2, PT, PT, PT, PT, 0x80, 0x8 ;  /* 0x000000000008781c */ /* 0x000fe20003f4f070 */
[----:B------:R-:W-:Y:S01]  /*3310*/  ULEA UR19, UR18, UR13, 0x3 ;  /* 0x0000000d12137291 */ /* 0x000fe2000f8e18ff */
[----:B------:R-:W-:Y:S02]  /*3320*/  PRMT R3, RZ, 0x654, R3 ;  /* 0x00000654ff037816 */ /* 0x000fe40000000003 */
[----:B-1----:R-:W1:Y:S01]  /*3330*/  LDS.128 R4, [R4+0x100] ;  /* 0x0001000004047984 */ /* 0x002e620000000c00 */
[----:B------:R-:W-:Y:S02]  /*3340*/  @P0 SHF.L.U32 R2, R8, 0x1f, RZ ;  /* 0x0000001f08020819 */ /* 0x000fe400000006ff */
[----:B------:R-:W-:Y:S01]  /*3350*/  SHF.L.U32 R0, R11, 0x1f, RZ ;  /* 0x0000001f0b007819 */ /* 0x000fe200000006ff */
[----:B------:R-:W-:Y:S01]  /*3360*/  @!PT LDS RZ, [RZ] ;  /* 0x00000000fffff984 */ /* 0x000fe20000000800 */
[----:B------:R-:W-:Y:S01]  /*3370*/  @!PT LDS RZ, [RZ] ;  /* 0x00000000fffff984 */ /* 0x000fe20000000800 */
[----:B------:R-:W-:Y:S01]  /*3380*/  @!PT LDS RZ, [RZ] ;  /* 0x00000000fffff984 */ /* 0x000fe20000000800 */
[----:B------:R-:W-:Y:S01]  /*3390*/  @!PT LDS RZ, [RZ] ;  /* 0x00000000fffff984 */ /* 0x000fe20000000800 */
[----:B------:R2:W-:Y:S06]  /*33a0*/  MEMBAR.ALL.CTA ;  /* 0x0000000000007992 */ /* 0x0005ec0000008000 */
[----:B--2---:R-:W2:Y:S02]  /*33b0*/  FENCE.VIEW.ASYNC.S ;  /* 0x00000000000073c6 */ /* 0x004ea40000000000 */
[----:B--2---:R2:W-:Y:S01]  /*33c0*/  SYNCS.ARRIVE.TRANS64.RED.A1T0 RZ, [R3+URZ], RZ ;  /* 0x000000ff03ff79a7 */ /* 0x0045e200081004ff */
[----:B------:R2:W3:Y:S01]  /*33d0*/  @P0 SYNCS.PHASECHK.TRANS64.TRYWAIT P2, [UR4], R2 ;  /* 0x00000002ff0005a7 */ /* 0x0004e20008041104 */
[----:B-1----:R-:W-:Y:S01]  /*33e0*/  LOP3.LUT P1, RZ, R6, 0x1, RZ, 0xc0, !PT ;  /* 0x0000000106ff7812 */ /* 0x002fe2000782c0ff */
[----:B------:R-:W1:Y:S02]  /*33f0*/  SYNCS.PHASECHK.TRANS64.TRYWAIT P0, [UR19+0xb0], R0 ;  /* 0x0000b000ff0075a7 */ /* 0x000e640008001113 */
[----:B-123--:R-:W-:Y:S10]  /*3400*/  @!P0 BRA `(.L_x_61) ;  /* 0x0000004400e08947 */ /* 0x00eff40003800000 */
.L_x_129:
[----:B------:R-:W-:Y:S01]  /*3410*/  IADD3 R10, PT, PT, R10, 0x1, RZ ;  /* 0x000000010a0a7810 */ /* 0x000fe20007ffe0ff */
[----:B------:R-:W-:Y:S06]  /*3420*/  BRA.U !UP4, `(.L_x_62) ;  /* 0x000000010ca07547 */ /* 0x000fec000b800000 */
[----:B------:R-:W-:Y:S02]  /*3430*/  ULEA.HI UR4, UR18, UR18, URZ, 0x1 ;  /* 0x0000001212047291 */ /* 0x000fe4000f8f08ff */
[----:B------:R-:W-:Y:S02]  /*3440*/  UPLOP3.LUT UP2, UPT, UPT, UPT, UPT, 0x40, 0x4 ;  /* 0x000000000004789c */ /* 0x000fe40003f4e870 */
[----:B------:R-:W-:Y:S02]  /*3450*/  USHF.L.U32 UR5, UR4, 0x6, URZ ;  /* 0x0000000604057899 */ /* 0x000fe400080006ff */
[----:B------:R-:W-:Y:S02]  /*3460*/  ULOP3.LUT UR14, UR4, 0xffe, URZ, 0xc0, !UPT ;  /* 0x00000ffe040e7892 */ /* 0x000fe4000f8ec0ff */
[----:B------:R-:W-:Y:S02]  /*3470*/  ULOP3.LUT UR4, UR5, 0xffffff80, URZ, 0xc0, !UPT ;  /* 0xffffff8005047892 */ /* 0x000fe4000f8ec0ff */
[----:B------:R-:W-:-:S02]  /*3480*/  UIADD3 UR14, UPT, UPT, -UR14, UR18, URZ ;  /* 0x000000120e0e7290 */ /* 0x000fc4000fffe1ff */
[----:B------:R-:W-:Y:S01]  /*3490*/  UIADD3 UR4, UPT, UPT, UR24, UR4, URZ ;  /* 0x0000000418047290 */ /* 0x000fe2000fffe0ff */
[----:B------:R-:W-:Y:S01]  /*34a0*/  UMOV UR12, UR23 ;  /* 0x00000017000c7c82 */ /* 0x000fe20008000000 */
[----:B------:R-:W-:Y:S02]  /*34b0*/  UMOV UR11, UR22 ;  /* 0x00000016000b7c82 */ /* 0x000fe40008000000 */
[----:B------:R-:W-:Y:S01]  /*34c0*/  ULEA UR14, UR14, UR4, 0x14 ;  /* 0x000000040e0e7291 */ /* 0x000fe2000f8ea0ff */
[----:B------:R-:W-:-:S11]  /*34d0*/  UMOV UR5, UR10 ;  /* 0x0000000a00057c82 */ /* 0x000fd60008000000 */
.L_x_65:
[----:B------:R-:W-:Y:S02]  /*34e0*/  UIADD3 UR12, UPT, UPT, UR12, 0x1, URZ ;  /* 0x000000010c0c7890 */ /* 0x000fe4000fffe0ff */
[----:B--2---:R-:W-:Y:S02]  /*34f0*/  ULEA UR6, UR5, UR13, 0x3 ;  /* 0x0000000d05067291 */ /* 0x004fe4000f8e18ff */
[----:B------:R-:W-:Y:S01]  /*3500*/  UISETP.NE.AND UP3, UPT, UR12, URZ, UPT ;  /* 0x000000ff0c00728c */ /* 0x000fe2000bf65270 */
[----:B---3--:R-:W-:Y:S10]  /*3510*/  @P2 BRA `(.L_x_63) ;  /* 0x00000000000c2947 */ /* 0x008ff40003800000 */
[----:B-1----:R-:W-:Y:S04]  /*3520*/  SHF.L.U32 R3, R8, 0x1f, RZ ;  /* 0x0000001f08037819 */ /* 0x002fe800000006ff */
[----:B------:R-:W1:Y:S02]  /*3530*/  SYNCS.PHASECHK.TRANS64.TRYWAIT P0, [UR6], R3 ;  /* 0x00000003ff0075a7 */ /* 0x000e640008001106 */
[----:B-1----:R-:W-:Y:S05]  /*3540*/  @!P0 BRA `(.L_x_64) ;  /* 0x0000004400a88947 */ /* 0x002fea0003800000 */
.L_x_63:
[----:B------:R-:W-:Y:S01]  /*3550*/  UISETP.NE.AND UP0, UPT, UR11, 0x1, UPT ;  /* 0x000000010b00788c */ /* 0x000fe2000bf05270 */
[----:B------:R-:W-:Y:S01]  /*3560*/  PLOP3.LUT P2, PT, PT, PT, PT, 0x80, 0x8 ;  /* 0x000000000008781c */ /* 0x000fe20003f4f070 */
[----:B------:R-:W-:Y:S02]  /*3570*/  UIADD3 UR4, UPT, UPT, UR5, 0x1, URZ ;  /* 0x0000000105047890 */ /* 0x000fe4000fffe0ff */
[----:B------:R-:W-:Y:S02]  /*3580*/  ULEA UR8, UR5, UR17, 0x8 ;  /* 0x0000001105087291 */ /* 0x000fe4000f8e40ff */
[----:B------:R-:W-:Y:S01]  /*3590*/  UISETP.NE.AND UP1, UPT, UR4, 0x4, UPT ;  /* 0x000000040400788c */ /* 0x000fe2000bf25270 */
[----:B------:R-:W-:Y:S01]  /*35a0*/  PLOP3.LUT P0, PT, PT, PT, UP0, 0x80, 0x8 ;  /* 0x000000000008781c */ /* 0x000fe20003f0f008 */
[----:B------:R-:W-:Y:S02]  /*35b0*/  UIADD3 UR11, UPT, UPT, UR11, -0x1, URZ ;  /* 0xffffffff0b0b7890 */ /* 0x000fe4000fffe0ff */
[----:B------:R-:W-:Y:S02]  /*35c0*/  USEL UR7, URZ, 0x1, UP1 ;  /* 0x00000001ff077887 */ /* 0x000fe40008800000 */
[----:B------:R-:W-:Y:S01]  /*35d0*/  USEL UR10, UR4, URZ, UP1 ;  /* 0x000000ff040a7287 */ /* 0x000fe20008800000 */
[----:B------:R-:W-:Y:S03]  /*35e0*/  UMOV UR9, 0xc0004010 ;  /* 0xc000401000097882 */ /* 0x000fe60000000000 */
[----:B------:R-:W-:Y:S01]  /*35f0*/  @UP0 ULEA UR4, UR10, UR13, 0x3 ;  /* 0x0000000d0a040291 */ /* 0x000fe2000f8e18ff */
[----:B------:R-:W-:Y:S01]  /*3600*/  LOP3.LUT R8, R8, UR7, RZ, 0x3c, !PT ;  /* 0x0000000708087c12 */ /* 0x000fe2000f8e3cff */
[----:B------:R-:W-:Y:S03]  /*3610*/  UMOV UR7, 0xc0004010 ;  /* 0xc000401000077882 */ /* 0x000fe60000000000 */
[----:B-1----:R-:W-:Y:S04]  /*3620*/  @P0 SHF.L.U32 R0, R8, 0x1f, RZ ;  /* 0x0000001f08000819 */ /* 0x002fe800000006ff */
[----:B------:R2:W3:Y:S01]  /*3630*/  @P0 SYNCS.PHASECHK.TRANS64.TRYWAIT P2, [UR4], R0 ;  /* 0x00000000ff0005a7 */ /* 0x0004e20008041104 */
[----:B------:R-:W-:Y:S02]  /*3640*/  UIADD3 UR4, UPT, UPT, UR6, 0x20, URZ ;  /* 0x0000002006047890 */ /* 0x000fe4000fffe0ff */
[----:B------:R-:W-:Y:S03]  /*3650*/  ULEA UR6, UR5, UR16, 0x7 ;  /* 0x0000001005067291 */ /* 0x000fe6000f8e38ff */
[----:B------:R-:W-:Y:S06]  /*3660*/  UMOV UR5, UR10 ;  /* 0x0000000a00057c82 */ /* 0x000fec0008000000 */
[----:B------:R2:W-:Y:S01]  /*3670*/  UTCQMMA gdesc[UR6], gdesc[UR8], tmem[UR14], tmem[UR20], idesc[UR21], UP2 ;  /* 0x00ff1408060075ea */ /* 0x0005e2000900030e */
[----:B------:R-:W-:Y:S01]  /*3680*/  UPLOP3.LUT UP2, UPT, UPT, UPT, UPT, 0x80, 0x8 ;  /* 0x000000000008789c */ /* 0x000fe20003f4f070 */
[----:B------:R2:W-:Y:S01]  /*3690*/  UTCBAR.MULTICAST [UR4], URZ, UR15 ;  /* 0x000000ff040073e9 */ /* 0x0005e2000800080f */
[----:B------:R-:W-:Y:S09]  /*36a0*/  BRA.U UP3, `(.L_x_65) ;  /* 0xfffffffd038c7547 */ /* 0x000ff2000b83ffff */
.L_x_62:
[----:B--2---:R-:W-:Y:S01]  /*36b0*/  UIADD3 UR4, UPT, UPT, UR18, 0x1, URZ ;  /* 0x0000000112047890 */ /* 0x004fe2000fffe0ff */
[C---:B------:R-:W-:Y:S01]  /*36c0*/  ISETP.NE.AND P0, PT, R10.reuse, 0x2, PT ;  /* 0x000000020a00780c */ /* 0x040fe20003f05270 */
[----:B------:R-:W-:Y:S02]  /*36d0*/  UIADD3 UR5, UPT, UPT, UR19, 0x90, URZ ;  /* 0x0000009013057890 */ /* 0x000fe4000fffe0ff */
[----:B------:R-:W-:Y:S01]  /*36e0*/  UISETP.NE.AND UP0, UPT, UR4, 0x4, UPT ;  /* 0x000000040400788c */ /* 0x000fe2000bf05270 */
[----:B-1----:R-:W-:Y:S02]  /*36f0*/  SEL R0, RZ, 0x1, P0 ;  /* 0x00000001ff007807 */ /* 0x002fe40000000000 */
[----:B------:R-:W-:Y:S01]  /*3700*/  SEL R10, R10, RZ, P0 ;  /* 0x000000ff0a0a7207 */ /* 0x000fe20000000000 */
[----:B------:R-:W-:Y:S01]  /*3710*/  USEL UR6, URZ, 0x1, UP0 ;  /* 0x00000001ff067887 */ /* 0x000fe20008000000 */
[----:B------:R-:W-:Y:S01]  /*3720*/  LOP3.LUT R9, R9, R0, RZ, 0x3c, !PT ;  /* 0x0000000009097212 */ /* 0x000fe200078e3cff */
[----:B------:R-:W-:Y:S01]  /*3730*/  USEL UR18, UR4, URZ, UP0 ;  /* 0x000000ff04127287 */ /* 0x000fe20008000000 */
[----:B------:R1:W-:Y:S03]  /*3740*/  UTCBAR [UR5], URZ ;  /* 0x000000ff050073e9 */ /* 0x0003e600080000ff */
[----:B------:R-:W-:Y:S01]  /*3750*/  LOP3.LUT R11, R11, UR6, RZ, 0x3c, !PT ;  /* 0x000000060b0b7c12 */ /* 0x000fe2000f8e3cff */
[----:B------:R-:W-:Y:S07]  /*3760*/  @P1 BRA `(.L_x_66) ;  /* 0xfffffff800c41947 */ /* 0x000fee000383ffff */
[----:B------:R-:W2:Y:S01]  /*3770*/  S2UR UR8, SR_CgaCtaId ;  /* 0x00000000000879c3 */ /* 0x000ea20000008800 */
[----:B------:R-:W-:Y:S01]  /*3780*/  ELECT P0, URZ, PT ;  /* 0x0000000000ff782f */ /* 0x000fe20003800000 */
[----:B------:R-:W-:Y:S01]  /*3790*/  IMAD.MOV.U32 R0, RZ, RZ, 0x1 ;  /* 0x00000001ff007424 */ /* 0x000fe200078e00ff */
[----:B------:R-:W-:Y:S01]  /*37a0*/  UIADD3 UR13, UPT, UPT, UR13, 0xb0, URZ ;  /* 0x000000b00d0d7890 */ /* 0x000fe2000fffe0ff */
[----:B------:R-:W-:Y:S01]  /*37b0*/  SHF.L.U32 R3, R11, 0x1f, RZ ;  /* 0x0000001f0b037819 */ /* 0x000fe200000006ff */
[----:B------:R-:W-:-:S03]  /*37c0*/  UMOV UR4, 0x40 ;  /* 0x0000004000047882 */ /* 0x000fc60000000000 */
[----:B------:R-:W-:Y:S01]  /*37d0*/  UVIRTCOUNT.DEALLOC.SMPOOL 0x80 ;  /* 0x000000800000784c */ /* 0x000fe20000000000 */
[----:B--2---:R-:W-:Y:S02]  /*37e0*/  ULEA UR8, UR8, UR4, 0x18 ;  /* 0x0000000408087291 */ /* 0x004fe4000f8ec0ff */
[----:B------:R-:W-:-:S07]  /*37f0*/  ULEA UR4, UR18, UR13, 0x3 ;  /* 0x0000000d12047291 */ /* 0x000fce000f8e18ff */
[----:B------:R2:W-:Y:S02]  /*3800*/  @P0 STS.U8 [UR8+0x1c], R0 ;  /* 0x00001c00ff000988 */ /* 0x0005e40008000008 */
[----:B------:R-:W4:Y:S02]  /*3810*/  SYNCS.PHASECHK.TRANS64.TRYWAIT P0, [UR4], R3 ;  /* 0x00000003ff0075a7 */ /* 0x000f240008001104 */
[----:B--2-4-:R-:W-:Y:S05]  /*3820*/  @!P0 BRA `(.L_x_67) ;  /* 0x0000004400088947 */ /* 0x014fea0003800000 */
.L_x_132:
[----:B------:R-:W-:-:S04]  /*3830*/  UIADD3 UR4, UPT, UPT, UR18, 0x1, URZ ;  /* 0x0000000112047890 */ /* 0x000fc8000fffe0ff */
[----:B------:R-:W-:-:S04]  /*3840*/  UISETP.NE.AND UP0, UPT, UR4, 0x4, UPT ;  /* 0x000000040400788c */ /* 0x000fc8000bf05270 */
[----:B------:R-:W-:Y:S02]  /*3850*/  USEL UR6, URZ, 0x1, UP0 ;  /* 0x00000001ff067887 */ /* 0x000fe40008000000 */
[----:B------:R-:W-:-:S04]  /*3860*/  USEL UR4, UR4, URZ, UP0 ;  /* 0x000000ff04047287 */ /* 0x000fc80008000000 */
[----:B-1----:R-:W-:Y:S01]  /*3870*/  ULEA UR5, UR4, UR13, 0x3 ;  /* 0x0000000d04057291 */ /* 0x002fe2000f8e18ff */
[----:B------:R-:W-:-:S04]  /*3880*/  LOP3.LUT R2, R11, UR6, RZ, 0x3c, !PT ;  /* 0x000000060b027c12 */ /* 0x000fc8000f8e3cff */
[----:B--2---:R-:W-:-:S04]  /*3890*/  SHF.L.U32 R3, R2, 0x1f, RZ ;  /* 0x0000001f02037819 */ /* 0x004fc800000006ff */
[----:B------:R-:W1:Y:S02]  /*38a0*/  SYNCS.PHASECHK.TRANS64.TRYWAIT P0, [UR5], R3 ;  /* 0x00000003ff0075a7 */ /* 0x000e640008001105 */
[----:B-1----:R-:W-:Y:S05]  /*38b0*/  @!P0 BRA `(.L_x_68) ;  /* 0x0000004000fc8947 */ /* 0x002fea0003800000 */
.L_x_134:
        /* <DEDUP_REMOVED lines=9> */
.L_x_136:
[----:B------:R-:W-:-:S04]  /*3950*/  UIADD3 UR4, UPT, UPT, UR4, 0x1, URZ ;  /* 0x0000000104047890 */ /* 0x000fc8000fffe0ff */
[----:B------:R-:W-:-:S04]  /*3960*/  UISETP.NE.AND UP0, UPT, UR4, 0x4, UPT ;  /* 0x000000040400788c */ /* 0x000fc8000bf05270 */
[----:B------:R-:W-:Y:S02]  /*3970*/  USEL UR5, URZ, 0x1, UP0 ;  /* 0x00000001ff057887 */ /* 0x000fe40008000000 */
[----:B------:R-:W-:-:S04]  /*3980*/  USEL UR4, UR4, URZ, UP0 ;  /* 0x000000ff04047287 */ /* 0x000fc80008000000 */
[----:B------:R-:W-:Y:S01]  /*3990*/  ULEA UR4, UR4, UR13, 0x3 ;  /* 0x0000000d04047291 */ /* 0x000fe2000f8e18ff */
[----:B-1----:R-:W-:-:S04]  /*39a0*/  LOP3.LUT R3, R2, UR5, RZ, 0x3c, !PT ;  /* 0x0000000502037c12 */ /* 0x002fc8000f8e3cff */
[----:B------:R-:W-:-:S04]  /*39b0*/  SHF.L.U32 R3, R3, 0x1f, RZ ;  /* 0x0000001f03037819 */ /* 0x000fc800000006ff */
[----:B------:R-:W1:Y:S02]  /*39c0*/  SYNCS.PHASECHK.TRANS64.TRYWAIT P0, [UR4], R3 ;  /* 0x00000003ff0075a7 */ /* 0x000e640008001104 */
[----:B-1----:R-:W-:Y:S05]  /*39d0*/  @!P0 BRA `(.L_x_70) ;  /* 0x0000004000e48947 */ /* 0x002fea0003800000 */
.L_x_138:
[----:B------:R-:W-:Y:S01]  /*39e0*/  NOP ;  /* 0x0000000000007918 */ /* 0x000fe20000000000 */
[----:B-1----:R-:W1:Y:S01]  /*39f0*/  LDS R0, [UR8+0x14] ;  /* 0x00001408ff007984 */ /* 0x002e620008000800 */
[----:B------:R-:W-:Y:S01]  /*3a00*/  ULOP3.LUT UR4, UR24, 0xffff, URZ, 0xc0, !UPT ;  /* 0x0000ffff18047892 */ /* 0x000fe2000f8ec0ff */
[----:B------:R-:W-:Y:S01]  /*3a10*/  UMOV UR5, 0xffff ;  /* 0x0000ffff00057882 */ /* 0x000fe20000000000 */
[----:B------:R-:W-:Y:S02]  /*3a20*/  UMOV UR6, 0x1 ;  /* 0x0000000100067882 */ /* 0x000fe40000000000 */
[----:B------:R-:W-:-:S04]  /*3a30*/  USHF.R.U32.HI UR4, URZ, 0x5, UR4 ;  /* 0x00000005ff047899 */ /* 0x000fc80008011604 */
[----:B------:R-:W-:Y:S02]  /*3a40*/  USHF.L.U32 UR5, UR5, UR4, URZ ;  /* 0x0000000405057299 */ /* 0x000fe400080006ff */
[----:B------:R-:W-:-:S04]  /*3a50*/  USHF.L.U32 UR4, UR6, UR4, URZ ;  /* 0x0000000406047299 */ /* 0x000fc800080006ff */
[----:B-1----:R-:W-:-:S04]  /*3a60*/  LOP3.LUT R0, R0, UR5, RZ, 0xc0, !PT ;  /* 0x0000000500007c12 */ /* 0x002fc8000f8ec0ff */
[----:B------:R-:W-:-:S13]  /*3a70*/  ISETP.NE.AND P0, PT, R0, UR5, PT ;  /* 0x0000000500007c0c */ /* 0x000fda000bf05270 */
[----:B------:R-:W-:Y:S05]  /*3a80*/  @P0 BRA `(.L_x_71) ;  /* 0x0000000000580947 */ /* 0x000fea0003800000 */
[----:B------:R-:W1:Y:S02]  /*3a90*/  LDS R0, [UR8+0x18] ;  /* 0x00001808ff007984 */ /* 0x000e640008000800 */
[----:B-1----:R-:W-:-:S04]  /*3aa0*/  LOP3.LUT R0, R0, UR4, RZ, 0xc0, !PT ;  /* 0x0000000400007c12 */ /* 0x002fc8000f8ec0ff */
[----:B------:R-:W-:-:S13]  /*3ab0*/  ISETP.NE.AND P0, PT, R0, UR4, PT ;  /* 0x0000000400007c0c */ /* 0x000fda000bf05270 */
[----:B------:R-:W-:Y:S05]  /*3ac0*/  @P0 BRA `(.L_x_72) ;  /* 0x00000000003c0947 */ /* 0x000fea0003800000 */
[----:B------:R-:W1:Y:S01]  /*3ad0*/  S2R R2, SR_LANEID ;  /* 0x0000000000027919 */ /* 0x000e620000000000 */
[----:B------:R-:W-:Y:S01]  /*3ae0*/  ULOP3.LUT UR5, URZ, UR5, URZ, 0x33, !UPT ;  /* 0x00000005ff057292 */ /* 0x000fe2000f8e33ff */
[----:B------:R-:W-:Y:S01]  /*3af0*/  LOP3.LUT R4, RZ, UR4, RZ, 0x33, !PT ;  /* 0x00000004ff047c12 */ /* 0x000fe2000f8e33ff */
[----:B------:R-:W-:Y:S02]  /*3b00*/  VOTEU.ANY UR4, UPT, PT ;  /* 0x0000000000047886 */ /* 0x000fe400038e0100 */
[----:B------:R-:W-:Y:S01]  /*3b10*/  UFLO.U32 UR4, UR4 ;  /* 0x00000004000472bd */ /* 0x000fe200080e0000 */
[----:B------:R-:W2:Y:S01]  /*3b20*/  REDUX UR6, R4 ;  /* 0x00000000040673c4 */ /* 0x000ea20000000000 */
[----:B------:R-:W-:-:S06]  /*3b30*/  IMAD.U32 R0, RZ, RZ, UR5 ;  /* 0x00000005ff007e24 */ /* 0x000fcc000f8e00ff */
[----:B------:R4:W-:Y:S01]  /*3b40*/  UTCATOMSWS.AND URZ, UR5 ;  /* 0x0000000500ff79e3 */ /* 0x0009e20008000000 */
[----:B------:R-:W3:Y:S01]  /*3b50*/  REDUX UR7, R0 ;  /* 0x00000000000773c4 */ /* 0x000ee20000000000 */
[----:B-1----:R-:W-:Y:S01]  /*3b60*/  ISETP.EQ.U32.AND P0, PT, R2, UR4, PT ;  /* 0x0000000402007c0c */ /* 0x002fe2000bf02070 */
[----:B--2---:R-:W-:Y:S01]  /*3b70*/  IMAD.U32 R2, RZ, RZ, UR6 ;  /* 0x00000006ff027e24 */ /* 0x004fe2000f8e00ff */
[----:B---3--:R-:W-:-:S11]  /*3b80*/  MOV R3, UR7 ;  /* 0x0000000700037c02 */ /* 0x008fd60008000f00 */
[----:B------:R4:W-:Y:S04]  /*3b90*/  @P0 ATOMS.AND RZ, [UR8+0x14], R3 ;  /* 0x00001403ffff098c */ /* 0x0009e8000a800008 */
[----:B------:R4:W-:Y:S01]  /*3ba0*/  @P0 ATOMS.AND RZ, [UR8+0x18], R2 ;  /* 0x00001802ffff098c */ /* 0x0009e2000a800008 */
[----:B------:R-:W-:Y:S05]  /*3bb0*/  BRA `(.L_x_73) ;  /* 0x0000000000147947 */ /* 0x000fea0003800000 */
.L_x_72:
[----:B------:R-:W-:Y:S02]  /*3bc0*/  MOV R2, 0x3be0 ;  /* 0x00003be000027802 */ /* 0x000fe40000000f00 */
[----:B---3-5:R-:W-:Y:S05]  /*3bd0*/  CALL.REL.NOINC `($__internal_0_$__cuda_sm10x_tcgen05_guardrail_trap_col_being_dealloced_not_returned_by_alloc) ;  /* 0x0000004400407944 */ /* 0x028fea0003c00000 */
[----:B------:R-:W-:Y:S05]  /*3be0*/  BRA `(.L_x_73) ;  /* 0x0000000000087947 */ /* 0x000fea0003800000 */
.L_x_71:
[----:B------:R-:W-:Y:S02]  /*3bf0*/  MOV R2, 0x3c10 ;  /* 0x00003c1000027802 */ /* 0x000fe40000000f00 */
[----:B---3-5:R-:W-:Y:S05]  /*3c00*/  CALL.REL.NOINC `($__internal_2_$__cuda_sm10x_tcgen05_guardrail_trap_unallocated_columns_being_dealloced) ;  /* 0x00000044004c7944 */ /* 0x028fea0003c00000 */
.L_x_73:
[----:B------:R-:W-:Y:S01]  /*3c10*/  NOP ;  /* 0x0000000000007918 */ /* 0x000fe20000000000 */
[----:B----4-:R-:W-:Y:S05]  /*3c20*/  EXIT ;  /* 0x000000000000794d */ /* 0x010fea0003800000 */
.L_x_55:
[----:B------:R-:W-:-:S09]  /*3c30*/  UISETP.NE.OR UP0, UPT, UR18, 0x3, !UP3 ;  /* 0x000000031200788c */ /* 0x000fd2000df05670 */
[----:B------:R-:W-:Y:S05]  /*3c40*/  BRA.U UP0, `(.L_x_74) ;  /* 0x0000000d00ac7547 */ /* 0x000fea000b800000 */
[----:B------:R-:W2:Y:S01]  /*3c50*/  LDCU.64 UR4, c[0x0][0x888] ;  /* 0x00011100ff0477ac */ /* 0x000ea20008000a00 */
[----:B------:R-:W3:Y:S01]  /*3c60*/  S2UR UR10, SR_CgaCtaId ;  /* 0x00000000000a79c3 */ /* 0x000ee20000008800 */
[----:B------:R-:W-:Y:S02]  /*3c70*/  HFMA2 R9, -RZ, RZ, 0, 0 ;  /* 0x00000000ff097431 */ /* 0x000fe400000001ff */
[----:B------:R-:W-:Y:S01]  /*3c80*/  IMAD.MOV.U32 R11, RZ, RZ, 0x1 ;  /* 0x00000001ff0b7424 */ /* 0x000fe200078e00ff */
[----:B------:R-:W4:Y:S01]  /*3c90*/  LDCU UR31, c[0x0][0x370] ;  /* 0x00006e00ff1f77ac */ /* 0x000f220008000800 */
[----:B------:R-:W-:Y:S01]  /*3ca0*/  IMAD.MOV.U32 R10, RZ, RZ, RZ ;  /* 0x000000ffff0a7224 */ /* 0x000fe200078e00ff */
[----:B------:R-:W-:Y:S01]  /*3cb0*/  MOV R3, 0x1000 ;  /* 0x0000100000037802 */ /* 0x000fe20000000f00 */
[----:B------:R-:W4:Y:S01]  /*3cc0*/  LDCU.128 UR32, c[0x0][0xb10] ;  /* 0x00016200ff2077ac */ /* 0x000f220008000c00 */
[----:B------:R-:W1:Y:S01]  /*3cd0*/  LDC.64 R12, c[0x0][0x348] ;  /* 0x0000d200ff0c7b82 */ /* 0x000e620000000a00 */
[----:B------:R-:W3:Y:S01]  /*3ce0*/  LDCU UR27, c[0x0][0x374] ;  /* 0x00006e80ff1b77ac */ /* 0x000ee20008000800 */
[----:B------:R-:W3:Y:S01]  /*3cf0*/  LDCU.64 UR28, c[0x0][0x890] ;  /* 0x00011200ff1c77ac */ /* 0x000ee20008000a00 */
[----:B------:R-:W3:Y:S01]  /*3d00*/  LDCU UR15, c[0x0][0xb0c] ;  /* 0x00016180ff0f77ac */ /* 0x000ee20008000800 */
[----:B--2---:R-:W-:Y:S01]  /*3d10*/  UISETP.NE.U32.AND UP0, UPT, UR4, URZ, UPT ;  /* 0x000000ff0400728c */ /* 0x004fe2000bf05070 */
[----:B------:R-:W2:Y:S01]  /*3d20*/  LDCU UR43, c[0x0][0xb20] ;  /* 0x00016400ff2b77ac */ /* 0x000ea20008000800 */
[----:B------:R-:W2:Y:S01]  /*3d30*/  LDCU UR4, c[0x0][0xb30] ;  /* 0x00016600ff0477ac */ /* 0x000ea20008000800 */
[----:B------:R-:W-:Y:S01]  /*3d40*/  UMOV UR21, 0x400 ;  /* 0x0000040000157882 */ /* 0x000fe20000000000 */
[----:B----4-:R-:W-:-:S02]  /*3d50*/  UIMAD.WIDE.U32 UR6, UR31, UR32, URZ ;  /* 0x000000201f0672a5 */ /* 0x010fc4000f8e00ff */
[----:B---3--:R-:W-:Y:S02]  /*3d60*/  UIMAD.WIDE.U32 UR8, UR27, UR35, URZ ;  /* 0x000000231b0872a5 */ /* 0x008fe4000f8e00ff */
[----:B------:R-:W-:Y:S02]  /*3d70*/  ULEA UR21, UR10, UR21, 0x18 ;  /* 0x000000150a157291 */ /* 0x000fe4000f8ec0ff */
[----:B------:R-:W-:Y:S02]  /*3d80*/  USEL UR37, URZ, 0x1, UP6 ;  /* 0x00000001ff257887 */ /* 0x000fe4000b000000 */
[----:B------:R-:W-:Y:S02]  /*3d90*/  UISETP.NE.U32.AND UP6, UPT, UR28, URZ, UPT ;  /* 0x000000ff1c00728c */ /* 0x000fe4000bfc5070 */
[----:B------:R-:W-:Y:S02]  /*3da0*/  UIADD3 UR38, UPT, UPT, UR21, 0x48, URZ ;  /* 0x0000004815267890 */ /* 0x000fe4000fffe0ff */
[----:B------:R-:W-:-:S02]  /*3db0*/  UIADD3 UR17, UPT, UPT, UR21, 0x40, URZ ;  /* 0x0000004015117890 */ /* 0x000fc4000fffe0ff */
[----:B------:R-:W-:Y:S02]  /*3dc0*/  UISETP.NE.AND.EX UP5, UPT, UR5, URZ, UPT, UP0 ;  /* 0x000000ff0500728c */ /* 0x000fe4000bfa5300 */
[----:B------:R-:W-:Y:S01]  /*3dd0*/  UISETP.NE.AND UP0, UPT, UR42, 0x1, UPT ;  /* 0x000000012a00788c */ /* 0x000fe2000bf05270 */
[----:B------:R-:W-:Y:S01]  /*3de0*/  UMOV UR41, UR7 ;  /* 0x0000000700297c82 */ /* 0x000fe20008000000 */
[----:B------:R-:W-:Y:S01]  /*3df0*/  UMOV UR40, UR9 ;  /* 0x0000000900287c82 */ /* 0x000fe20008000000 */
[----:B------:R-:W-:Y:S02]  /*3e00*/  UISETP.NE.AND UP0, UPT, UR15, 0x1, UPT ;  /* 0x000000010f00788c */ /* 0x000fe4000bf05270 */
[----:B------:R-:W-:Y:S02]  /*3e10*/  UPLOP3.LUT UP4, UPT, UPT, UPT, UPT, 0x40, 0x4 ;  /* 0x000000000004789c */ /* 0x000fe40003f8e870 */
[----:B------:R-:W-:Y:S01]  /*3e20*/  UISETP.GE.AND UP2, UPT, UR42, 0x1, UPT ;  /* 0x000000012a00788c */ /* 0x000fe2000bf46270 */
[----:B------:R-:W3:Y:S01]  /*3e30*/  LDCU.64 UR22, c[0x0][0xb28] ;  /* 0x00016500ff1677ac */ /* 0x000ee20008000a00 */
[----:B------:R-:W-:-:S02]  /*3e40*/  UISETP.NE.AND.EX UP6, UPT, UR29, URZ, UPT, UP6 ;  /* 0x000000ff1d00728c */ /* 0x000fc4000bfc5360 */
[----:B------:R-:W-:Y:S02]  /*3e50*/  UPRMT UR38, UR10, 0x654, UR38 ;  /* 0x000006540a267896 */ /* 0x000fe40008000026 */
[----:B------:R-:W-:Y:S02]  /*3e60*/  UPRMT UR39, UR10, 0x654, UR17 ;  /* 0x000006540a277896 */ /* 0x000fe40008000011 */
[----:B------:R-:W-:Y:S02]  /*3e70*/  USHF.R.U32.HI UR41, URZ, UR33, UR41 ;  /* 0x00000021ff297299 */ /* 0x000fe40008011629 */
[----:B--2---:R-:W-:Y:S02]  /*3e80*/  USHF.R.U32.HI UR40, URZ, UR43, UR40 ;  /* 0x0000002bff287299 */ /* 0x004fe40008011628 */
[----:B------:R-:W-:Y:S02]  /*3e90*/  UISETP.NE.AND UP0, UPT, UR34, 0x1, UPT ;  /* 0x000000012200788c */ /* 0x000fe4000bf05270 */
[----:B-1----:R-:W-:-:S11]  /*3ea0*/  UISETP.NE.AND UP3, UPT, UR4, 0x1, UPT ;  /* 0x000000010400788c */ /* 0x002fd6000bf65270 */
.L_x_83:
[C---:B------:R-:W-:Y:S02]  /*3eb0*/  LEA R8, R10.reuse, UR21, 0x3 ;  /* 0x000000150a087c11 */ /* 0x040fe4000f8e18ff */
[----:B------:R-:W-:Y:S02]  /*3ec0*/  SHF.L.U32 R5, R9, 0x1f, RZ ;  /* 0x0000001f09057819 */ /* 0x000fe400000006ff */
[----:B------:R-:W-:Y:S02]  /*3ed0*/  LEA R6, R10, UR21, 0x4 ;  /* 0x000000150a067c11 */ /* 0x000fe4000f8e20ff */
[----:B-1----:R-:W1:Y:S02]  /*3ee0*/  SYNCS.PHASECHK.TRANS64.TRYWAIT P0, [R8+URZ+0x70], R5 ;  /* 0x00007005080075a7 */ /* 0x002e6400080011ff */
[----:B-1----:R-:W-:Y:S05]  /*3ef0*/  @!P0 BRA `(.L_x_75) ;  /* 0x0000003c00b48947 */ /* 0x002fea0003800000 */
.L_x_139:
[----:B-1----:R-:W1:Y:S01]  /*3f00*/  LDS.128 R4, [R6+0x100] ;  /* 0x0001000006047984 */ /* 0x002e620000000c00 */
[----:B------:R-:W-:Y:S01]  /*3f10*/  UISETP.GE.AND UP0, UPT, UR42, 0x1, UPT ;  /* 0x000000012a00788c */ /* 0x000fe2000bf06270 */
[----:B------:R-:W-:Y:S01]  /*3f20*/  @!PT LDS RZ, [RZ] ;  /* 0x00000000fffff984 */ /* 0x000fe20000000800 */
[----:B------:R-:W-:Y:S01]  /*3f30*/  @!PT LDS RZ, [RZ] ;  /* 0x00000000fffff984 */ /* 0x000fe20000000800 */
[----:B------:R-:W-:Y:S01]  /*3f40*/  @!PT LDS RZ, [RZ] ;  /* 0x00000000fffff984 */ /* 0x000fe20000000800 */
[----:B------:R-:W-:Y:S01]  /*3f50*/  @!PT LDS RZ, [RZ] ;  /* 0x00000000fffff984 */ /* 0x000fe20000000800 */
[----:B------:R2:W-:Y:S06]  /*3f60*/  MEMBAR.ALL.CTA ;  /* 0x0000000000007992 */ /* 0x0005ec0000008000 */
[----:B--2---:R-:W2:Y:S01]  /*3f70*/  FENCE.VIEW.ASYNC.S ;  /* 0x00000000000073c6 */ /* 0x004ea20000000000 */
[----:B-1----:R-:W-:Y:S11]  /*3f80*/  LOP3.LUT P0, RZ, R6, 0x1, RZ, 0xc0, !PT ;  /* 0x0000000106ff7812 */ /* 0x002ff6000780c0ff */
[----:B------:R-:W-:Y:S02]  /*3f90*/  @!UPT UIADD3 URZ, UPT, UPT, URZ, URZ, URZ ;  /* 0x000000fffffff290 */ /* 0x000fe4000fffe0ff */
[----:B--2---:R-:W-:Y:S01]  /*3fa0*/  VOTEU.ANY UP2, P0 ;  /* 0x0000000000ff7886 */ /* 0x004fe20000040100 */
[----:B------:R-:W-:Y:S11]  /*3fb0*/  PLOP3.LUT P0, PT, PT, PT, UP2, 0x80, 0x8 ;  /* 0x000000000008781c */ /* 0x000ff60003f0f028 */
[----:B------:R-:W-:Y:S02]  /*3fc0*/  @!UPT UIADD3 URZ, UPT, UPT, URZ, URZ, URZ ;  /* 0x000000fffffff290 */ /* 0x000fe4000fffe0ff */
[----:B------:R-:W-:Y:S02]  /*3fd0*/  @P0 SHF.R.U32.HI R0, RZ, 0x10, R5 ;  /* 0x00000010ff000819 */ /* 0x000fe40000011605 */
[----:B------:R-:W-:Y:S02]  /*3fe0*/  @P0 MOV R2, R4 ;  /* 0x0000000400020202 */ /* 0x000fe40000000f00 */
[----:B------:R-:W-:Y:S01]  /*3ff0*/  @P0 R2UR UR4, R0 ;  /* 0x00000000000402ca */ /* 0x000fe200000e0000 */
[----:B------:R-:W-:Y:S01]  /*4000*/  VIADD R0, R8, 0x80 ;  /* 0x0000008008007836 */ /* 0x000fe20000000000 */
[----:B------:R-:W-:Y:S02]  /*4010*/  @P0 LOP3.LUT R4, R5, 0xffff, RZ, 0xc0, !PT ;  /* 0x0000ffff05040812 */ /* 0x000fe400078ec0ff */
[----:B------:R-:W-:Y:S02]  /*4020*/  @P0 R2UR UR6, R2 ;  /* 0x00000000020602ca */ /* 0x000fe400000e0000 */
[----:B------:R-:W-:Y:S02]  /*4030*/  PRMT R0, RZ, 0x654, R0 ;  /* 0x00000654ff007816 */ /* 0x000fe40000000000 */
[----:B------:R-:W-:Y:S02]  /*4040*/  @P0 R2UR UR5, R4 ;  /* 0x00000000040502ca */ /* 0x000fe400000e0000 */
[----:B------:R1:W-:Y:S03]  /*4050*/  SYNCS.ARRIVE.TRANS64.RED.A1T0 RZ, [R0+URZ], RZ ;  /* 0x000000ff00ff79a7 */ /* 0x0003e600081004ff */
[----:B------:R-:W-:Y:S04]  /*4060*/  @UP2 UMOV UR26, UR4 ;  /* 0x00000004001a2c82 */ /* 0x000fe80008000000 */
[----:B------:R-:W-:Y:S04]  /*4070*/  @UP2 UMOV UR14, UR6 ;  /* 0x00000006000e2c82 */ /* 0x000fe80008000000 */
[----:B------:R-:W-:Y:S01]  /*4080*/  @UP2 UMOV UR13, UR5 ;  /* 0x00000005000d2c82 */ /* 0x000fe20008000000 */
[----:B------:R-:W-:Y:S05]  /*4090*/  BRA.U !UP0, `(.L_x_76) ;  /* 0x0000000108c07547 */ /* 0x000fea000b800000 */
[----:B------:R-:W-:Y:S02]  /*40a0*/  UIMAD.WIDE.U32 UR8, UR13, UR35, URZ ;  /* 0x000000230d0872a5 */ /* 0x000fe4000f8e00ff */
[----:B------:R-:W-:Y:S02]  /*40b0*/  UP2UR UR12, UPR, URZ, 0x4 ;  /* 0x00000004ff0c7883 */ /* 0x000fe40008000000 */
[----:B------:R-:W-:Y:S02]  /*40c0*/  UISETP.NE.AND UP2, UPT, UR34, 0x1, UPT ;  /* 0x000000012200788c */ /* 0x000fe4000bf45270 */
[----:B------:R-:W-:Y:S02]  /*40d0*/  UIMAD.WIDE.U32 UR10, UR14, UR32, URZ ;  /* 0x000000200e0a72a5 */ /* 0x000fe4000f8e00ff */
[----:B------:R-:W-:Y:S02]  /*40e0*/  USEL UR4, UR27, UR40, !UP2 ;  /* 0x000000281b047287 */ /* 0x000fe4000d000000 */
[----:B------:R-:W-:Y:S02]  /*40f0*/  UISETP.NE.AND UP0, UPT, UR15, 0x1, UPT ;  /* 0x000000010f00788c */ /* 0x000fe4000bf05270 */
[----:B------:R-:W-:Y:S02]  /*4100*/  UP2UR UR16, UPR, URZ, 0x2 ;  /* 0x00000002ff107883 */ /* 0x000fe40008000000 */
[----:B------:R-:W-:Y:S02]  /*4110*/  UISETP.NE.AND UP1, UPT, UR42, 0x1, UPT ;  /* 0x000000012a00788c */ /* 0x000fe4000bf25270 */
[----:B---3--:R-:W-:Y:S02]  /*4120*/  UIMAD.WIDE.U32 UR18, UR4, UR22, URZ ;  /* 0x00000016041272a5 */ /* 0x008fe4000f8e00ff */
[----:B------:R-:W-:Y:S01]  /*4130*/  USEL UR7, UR31, UR41, !UP0 ;  /* 0x000000291f077287 */ /* 0x000fe2000c000000 */
[----:B------:R-:W-:Y:S02]  /*4140*/  UMOV UR5, UR9 ;  /* 0x0000000900057c82 */ /* 0x000fe40008000000 */
[----:B------:R-:W-:Y:S02]  /*4150*/  USHF.R.U32.HI UR6, URZ, UR43, UR5 ;  /* 0x0000002bff067299 */ /* 0x000fe40008011605 */
[----:B------:R-:W-:Y:S02]  /*4160*/  UIMAD.WIDE.U32 UR24, UR7, UR22, URZ ;  /* 0x00000016071872a5 */ /* 0x000fe4000f8e00ff */
[----:B------:R-:W-:Y:S02]  /*4170*/  USEL UR6, UR13, UR6, !UP2 ;  /* 0x000000060d067287 */ /* 0x000fe4000d000000 */
[----:B------:R-:W-:Y:S01]  /*4180*/  UISETP.NE.AND UP2, UPT, UR12, URZ, UPT ;  /* 0x000000ff0c00728c */ /* 0x000fe2000bf45270 */
[----:B------:R-:W-:Y:S01]  /*4190*/  UMOV UR5, UR11 ;  /* 0x0000000b00057c82 */ /* 0x000fe20008000000 */
[----:B------:R-:W-:Y:S02]  /*41a0*/  UIMAD.WIDE.U32 UR10, UR6, UR22, URZ ;  /* 0x00000016060a72a5 */ /* 0x000fe4000f8e00ff */
[----:B------:R-:W-:Y:S03]  /*41b0*/  USHF.R.U32.HI UR8, URZ, UR33, UR5 ;  /* 0x00000021ff087299 */ /* 0x000fe60008011605 */
[----:B------:R-:W-:Y:S02]  /*41c0*/  UMOV UR5, UR19 ;  /* 0x0000001300057c82 */ /* 0x000fe40008000000 */
[----:B------:R-:W-:Y:S03]  /*41d0*/  @UP1 USHF.R.U32.HI UR4, URZ, UR23, UR5 ;  /* 0x00000017ff041299 */ /* 0x000fe60008011605 */
[----:B------:R-:W-:Y:S01]  /*41e0*/  UMOV UR5, UR25 ;  /* 0x0000001900057c82 */ /* 0x000fe20008000000 */
[----:B------:R-:W-:Y:S02]  /*41f0*/  UIMAD UR4, UR42, UR4, URZ ;  /* 0x000000042a0472a4 */ /* 0x000fe4000f8e02ff */
[----:B------:R-:W-:Y:S02]  /*4200*/  @UP1 USHF.R.U32.HI UR7, URZ, UR23, UR5 ;  /* 0x00000017ff071299 */ /* 0x000fe40008011605 */
[----:B------:R-:W-:Y:S02]  /*4210*/  USEL UR5, UR14, UR8, !UP0 ;  /* 0x000000080e057287 */ /* 0x000fe4000c000000 */
[----:B------:R-:W-:Y:S02]  /*4220*/  UIMAD UR8, UR42, UR7, URZ ;  /* 0x000000072a0872a4 */ /* 0x000fe4000f8e02ff */
[----:B------:R-:W-:Y:S03]  /*4230*/  UISETP.GE.AND UP0, UPT, UR6, UR4, UPT ;  /* 0x000000040600728c */ /* 0x000fe6000bf06270 */
[----:B------:R-:W-:Y:S01]  /*4240*/  UMOV UR4, UR11 ;  /* 0x0000000b00047c82 */ /* 0x000fe20008000000 */
[----:B------:R-:W-:Y:S02]  /*4250*/  UISETP.GE.OR UP0, UPT, UR5, UR8, UP0 ;  /* 0x000000080500728c */ /* 0x000fe40008706670 */
[----:B------:R-:W-:Y:S02]  /*4260*/  USHF.R.U32.HI UR4, URZ, UR23, UR4 ;  /* 0x00000017ff047299 */ /* 0x000fe40008011604 */
[----:B------:R-:W-:Y:S02]  /*4270*/  UIMAD.WIDE.U32 UR8, UR5, UR22, URZ ;  /* 0x00000016050872a5 */ /* 0x000fe4000f8e00ff */
[----:B------:R-:W-:Y:S04]  /*4280*/  USEL UR10, UR6, UR4, !UP1 ;  /* 0x00000004060a7287 */ /* 0x000fe8000c800000 */
[----:B------:R-:W-:Y:S01]  /*4290*/  UIADD3 UR11, UPT, UPT, -UR10, URZ, URZ ;  /* 0x000000ff0a0b7290 */ /* 0x000fe2000fffe1ff */
[----:B------:R-:W-:Y:S02]  /*42a0*/  @!UP0 UMOV UR4, UR9 ;  /* 0x0000000900048c82 */ /* 0x000fe40008000000 */
[----:B------:R-:W-:Y:S02]  /*42b0*/  @!UP0 USHF.R.U32.HI UR4, URZ, UR23, UR4 ;  /* 0x00000017ff048299 */ /* 0x000fe40008011604 */
[----:B------:R-:W-:Y:S02]  /*42c0*/  UIMAD UR8, UR42, UR11, UR6 ;  /* 0x0000000b2a0872a4 */ /* 0x000fe4000f8e0206 */
[----:B------:R-:W-:Y:S02]  /*42d0*/  @!UP0 USEL UR4, UR5, UR4, !UP1 ;  /* 0x0000000405048287 */ /* 0x000fe4000c800000 */
[----:B------:R-:W-:Y:S02]  /*42e0*/  UISETP.NE.AND UP1, UPT, UR16, URZ, UPT ;  /* 0x000000ff1000728c */ /* 0x000fe4000bf25270 */
[----:B------:R-:W-:Y:S02]  /*42f0*/  @!UP0 UIMAD UR8, UR7, UR8, UR4 ;  /* 0x00000008070882a4 */ /* 0x000fe4000f8e0204 */
[----:B------:R-:W-:Y:S02]  /*4300*/  @!UP0 UIADD3 UR9, UPT, UPT, UR10, -UR4, URZ ;  /* 0x800000040a098290 */ /* 0x000fe4000fffe0ff */
[----:B------:R-:W-:Y:S02]  /*4310*/  UIADD3 UR4, UPT, UPT, -UR5, URZ, URZ ;  /* 0x000000ff05047290 */ /* 0x000fe4000fffe1ff */
[----:B------:R-:W-:Y:S02]  /*4320*/  UIADD3 UR7, UPT, UPT, -UR6, URZ, URZ ;  /* 0x000000ff06077290 */ /* 0x000fe4000fffe1ff */
[----:B------:R-:W-:Y:S02]  /*4330*/  @!UP0 UIMAD UR6, UR9, UR42, UR5 ;  /* 0x0000002a090682a4 */ /* 0x000fe4000f8e0205 */
[----:B------:R-:W-:Y:S02]  /*4340*/  UIMAD UR14, UR15, UR4, UR14 ;  /* 0x000000040f0e72a4 */ /* 0x000fe4000f8e020e */
[----:B------:R-:W-:Y:S01]  /*4350*/  UIMAD UR13, UR34, UR7, UR13 ;  /* 0x00000007220d72a4 */ /* 0x000fe2000f8e020d */
[----:B------:R-:W-:Y:S02]  /*4360*/  @!UP0 UMOV UR5, UR8 ;  /* 0x0000000800058c82 */ /* 0x000fe40008000000 */
[----:B------:R-:W-:Y:S02]  /*4370*/  UIMAD UR14, UR5, UR15, UR14 ;  /* 0x0000000f050e72a4 */ /* 0x000fe4000f8e020e */
[----:B------:R-:W-:Y:S11]  /*4380*/  UIMAD UR13, UR6, UR34, UR13 ;  /* 0x00000022060d72a4 */ /* 0x000ff6000f8e020d */
[----:B------:R-:W-:Y:S01]  /*4390*/  @!UPT UIADD3 URZ, UPT, UPT, URZ, URZ, URZ ;  /* 0x000000fffffff290 */ /* 0x000fe2000fffe0ff */
.L_x_76:
[----:B------:R-:W2:Y:S01]  /*43a0*/  @!UP3 LDCU.128 UR8, c[0x0][0xb10] ;  /* 0x00016200ff08b7ac */ /* 0x000ea20008000c00 */
[----:B------:R-:W-:Y:S02]  /*43b0*/  ISETP.NE.U32.AND P0, PT, RZ, UR28, PT ;  /* 0x0000001cff007c0c */ /* 0x000fe4000bf05070 */
[----:B------:R-:W-:Y:S02]  /*43c0*/  SHF.L.U32 R4, R11, 0x1f, RZ ;  /* 0x0000001f0b047819 */ /* 0x000fe400000006ff */
[----:B------:R-:W-:Y:S01]  /*43d0*/  ISETP.NE.AND.EX P0, PT, RZ, UR29, PT, P0 ;  /* 0x0000001dff007c0c */ /* 0x000fe2000bf05300 */
[----:B------:R-:W4:Y:S01]  /*43e0*/  @!UP3 LDCU UR5, c[0x0][0xb0c] ;  /* 0x00016180ff05b7ac */ /* 0x000f220008000800 */
[----:B------:R-:W-:Y:S02]  /*43f0*/  USHF.L.U32 UR19, UR20, 0x6, URZ ;  /* 0x0000000614137899 */ /* 0x000fe400080006ff */
[----:B------:R-:W-:Y:S02]  /*4400*/  USHF.L.U32 UR18, UR30, 0x7, URZ ;  /* 0x000000071e127899 */ /* 0x000fe400080006ff */
[----:B--2---:R-:W-:Y:S07]  /*4410*/  UIMAD.WIDE.U32 UR6, UR14, UR8, URZ ;  /* 0x000000080e0672a5 */ /* 0x004fee000f8e00ff */
[----:B------:R-:W-:Y:S01]  /*4420*/  @!UP3 UMOV UR4, UR7 ;  /* 0x000000070004bc82 */ /* 0x000fe20008000000 */
[----:B----4-:R-:W-:Y:S02]  /*4430*/  @!UP3 UISETP.NE.AND UP0, UPT, UR5, 0x1, UPT ;  /* 0x000000010500b88c */ /* 0x010fe4000bf05270 */
[----:B------:R-:W-:Y:S02]  /*4440*/  @!UP3 USHF.R.U32.HI UR4, URZ, UR9, UR4 ;  /* 0x00000009ff04b299 */ /* 0x000fe40008011604 */
[----:B------:R-:W-:Y:S02]  /*4450*/  UIMAD.WIDE.U32 UR6, UR13, UR11, URZ ;  /* 0x0000000b0d0672a5 */ /* 0x000fe4000f8e00ff */
[----:B------:R-:W-:Y:S02]  /*4460*/  @!UP3 USEL UR8, UR14, UR4, !UP0 ;  /* 0x000000040e08b287 */ /* 0x000fe4000c000000 */
[----:B------:R-:W-:Y:S03]  /*4470*/  @!UP3 UISETP.NE.AND UP0, UPT, UR10, 0x1, UPT ;  /* 0x000000010a00b88c */ /* 0x000fe6000bf05270 */
[----:B------:R-:W-:Y:S02]  /*4480*/  @!UP3 UMOV UR6, UR7 ;  /* 0x000000070006bc82 */ /* 0x000fe40008000000 */
[----:B------:R-:W2:Y:S02]  /*4490*/  @!UP3 LDCU UR4, c[0x0][0xb20] ;  /* 0x00016400ff04b7ac */ /* 0x000ea40008000800 */
[----:B--2---:R-:W-:Y:S04]  /*44a0*/  @!UP3 USHF.R.U32.HI UR6, URZ, UR4, UR6 ;  /* 0x00000004ff06b299 */ /* 0x004fe80008011606 */
[----:B------:R-:W-:Y:S04]  /*44b0*/  @!UP3 USEL UR6, UR13, UR6, !UP0 ;  /* 0x000000060d06b287 */ /* 0x000fe8000c000000 */
[----:B------:R-:W-:Y:S02]  /*44c0*/  @!UP3 UIADD3 UR4, UPT, UPT, -UR8, UR6, URZ ;  /* 0x000000060804b290 */ /* 0x000fe4000fffe1ff */
[----:B------:R-:W-:Y:S02]  /*44d0*/  @!UP3 UIADD3 UR6, UPT, UPT, UR8, -UR6, URZ ;  /* 0x800000060806b290 */ /* 0x000fe4000fffe0ff */
[----:B------:R-:W-:Y:S02]  /*44e0*/  @!UP3 UIMAD UR14, UR4, UR5, UR14 ;  /* 0x00000005040eb2a4 */ /* 0x000fe4000f8e020e */
[----:B------:R-:W-:Y:S01]  /*44f0*/  @!UP3 UIMAD UR13, UR6, UR10, UR13 ;  /* 0x0000000a060db2a4 */ /* 0x000fe2000f8e020d */
[----:B------:R-:W-:Y:S11]  /*4500*/  BRA.U UP4, `(.L_x_77) ;  /* 0x0000000104107547 */ /* 0x000ff6000b800000 */
[----:B-1----:R-:W-:Y:S04]  /*4510*/  MOV R0, UR37 ;  /* 0x0000002500007c02 */ /* 0x002fe80008000f00 */
[----:B------:R-:W-:Y:S04]  /*4520*/  SHF.L.U32 R5, R0, 0x1f, RZ ;  /* 0x0000001f00057819 */ /* 0x000fe800000006ff */
[----:B------:R-:W1:Y:S02]  /*4530*/  SYNCS.PHASECHK.TRANS64.TRYWAIT P1, [UR21+0x68], R5 ;  /* 0x00006805ff0075a7 */ /* 0x000e640008021115 */
[----:B-1----:R-:W-:Y:S05]  /*4540*/  @!P1 BRA `(.L_x_78) ;  /* 0x0000003800349947 */ /* 0x002fea0003800000 */
.L_x_77:
[----:B------:R-:W-:Y:S05]  /*4550*/  BRA.U !UP6, `(.L_x_79) ;  /* 0x000000010e387547 */ /* 0x000fea000b800000 */
[----:B------:R-:W-:Y:S01]  /*4560*/  UPLOP3.LUT UP1, UPT, UPT, UPT, UP5, 0x80, 0x8 ;  /* 0x000000000008789c */ /* 0x000fe20003f2f050 */
[----:B-1----:R-:W-:Y:S01]  /*4570*/  HFMA2 R0, -RZ, RZ, 0, 5.9604644775390625e-08 ;  /* 0x00000001ff007431 */ /* 0x002fe200000001ff */
[----:B------:R-:W1:Y:S01]  /*4580*/  LDCU.64 UR8, c[0x0][0x358] ;  /* 0x00006b00ff0877ac */ /* 0x000e620008000a00 */
[----:B------:R-:W-:Y:S03]  /*4590*/  IMAD.MOV.U32 R84, RZ, RZ, 0x1 ;  /* 0x00000001ff547424 */ /* 0x000fe600078e00ff */
[----:B------:R-:W-:Y:S05]  /*45a0*/  PLOP3.LUT P1, PT, PT, PT, UP1, 0x80, 0x8 ;  /* 0x000000000008781c */ /* 0x000fea0003f2f018 */
[----:B------:R-:W2:Y:S01]  /*45b0*/  @UP1 LDCU.64 UR4, c[0x0][0x888] ;  /* 0x00011100ff0417ac */ /* 0x000ea20008000a00 */
[----:B------:R-:W-:Y:S07]  /*45c0*/  @UP1 UIMAD UR6, UR36, UR28, URZ ;  /* 0x0000001c240612a4 */ /* 0x000fee000f8e02ff */
[----:B------:R-:W-:Y:S01]  /*45d0*/  @!P1 PRMT R84, R0, 0x7610, R84 ;  /* 0x0000761000549816 */ /* 0x000fe20000000054 */
[----:B--2---:R-:W-:Y:S06]  /*45e0*/  @UP1 UIMAD.WIDE UR4, UR6, 0x4, UR4 ;  /* 0x00000004060418a5 */ /* 0x004fec000f8e0204 */
[----:B------:R-:W-:Y:S01]  /*45f0*/  IMAD.U32 R6, RZ, RZ, UR4 ;  /* 0x00000004ff067e24 */ /* 0x000fe2000f8e00ff */
[----:B------:R-:W-:Y:S04]  /*4600*/  MOV R7, UR5 ;  /* 0x0000000500077c02 */ /* 0x000fe80008000f00 */
[----:B------:R-:W2:Y:S01]  /*4610*/  @!UP1 LDCU UR4, c[0x0][0x880] ;  /* 0x00011000ff0497ac */ /* 0x000ea20008000800 */
[----:B-1---5:R4:W5:Y:S02]  /*4620*/  @P1 LDG.E R41, desc[UR8][R6.64] ;  /* 0x0000000806291981 */ /* 0x022964000c1e1900 */
[----:B--2-4-:R-:W-:Y:S07]  /*4630*/  @!P1 IMAD.U32 R41, RZ, RZ, UR4 ;  /* 0x00000004ff299e24 */ /* 0x014fee000f8e00ff */
.L_x_79:
[----:B-----5:R-:W-:Y:S01]  /*4640*/  @!P0 FSETP.EQ.AND P2, PT, R41, RZ, PT ;  /* 0x000000ff2900820b */ /* 0x020fe20003f42000 */
[----:B------:R-:W-:Y:S01]  /*4650*/  @!UPT UIADD3 URZ, UPT, UPT, URZ, URZ, URZ ;  /* 0x000000fffffff290 */ /* 0x000fe2000fffe0ff */
[----:B------:R-:W-:Y:S11]  /*4660*/  @!P0 BRA `(.L_x_80) ;  /* 0x0000000000148947 */ /* 0x000ff60003800000 */
[----:B------:R-:W-:Y:S02]  /*4670*/  LOP3.LUT P0, RZ, R84, 0xff, RZ, 0xc0, !PT ;  /* 0x000000ff54ff7812 */ /* 0x000fe4000780c0ff */
[----:B------:R-:W-:Y:S04]  /*4680*/  PLOP3.LUT P2, PT, PT, PT, UP1, 0x80, 0x8 ;  /* 0x000000000008781c */ /* 0x000fe80003f4f018 */
[----:B------:R-:W-:Y:S07]  /*4690*/  PLOP3.LUT P2, PT, P2, PT, PT, 0x8, 0x80 ;  /* 0x000000000080781c */ /* 0x000fee000174e170 */
[----:B------:R-:W-:Y:S11]  /*46a0*/  @P0 FSETP.EQ.AND P2, PT, R41, RZ, PT ;  /* 0x000000ff2900020b */ /* 0x000ff60003f42000 */
[----:B------:R-:W-:Y:S02]  /*46b0*/  @!UPT UIADD3 URZ, UPT, UPT, URZ, URZ, URZ ;  /* 0x000000fffffff290 */ /* 0x000fe4000fffe0ff */
.L_x_80:
[----:B------:R-:W2:Y:S01]  /*46c0*/  SYNCS.PHASECHK.TRANS64.TRYWAIT P0, [UR21+0x50], R4 ;  /* 0x00005004ff0075a7 */ /* 0x000ea20008001115 */
[----:B------:R-:W-:Y:S04]  /*46d0*/  ELECT P1, URZ, PT ;  /* 0x0000000000ff782f */ /* 0x000fe80003820000 */
[----:B------:R-:W-:Y:S01]  /*46e0*/  PLOP3.LUT P1, PT, P2, P1, PT, 0xf2, 0x2f ;  /* 0x00000000002f781c */ /* 0x000fe20001723e72 */
[----:B------:R-:W-:Y:S01]  /*46f0*/  @!UPT UIADD3 URZ, UPT, UPT, URZ, URZ, URZ ;  /* 0x000000fffffff290 */ /* 0x000fe2000fffe0ff */
[----:B--2---:R-:W-:Y:S11]  /*4700*/  @!P0 BRA `(.L_x_81) ;  /* 0x0000003400dc8947 */ /* 0x004ff60003800000 */
.L_x_142:
[----:B------:R-:W-:Y:S01]  /*4710*/  @!P1 IADD3 R2, P0, PT, R12, 0x580, RZ ;  /* 0x000005800c029810 */ /* 0x000fe20007f1e0ff */
[----:B------:R-:W-:Y:S01]  /*4720*/  VOTEU.ALL UP0, P1 ;  /* 0x0000000000ff7886 */ /* 0x000fe20000800000 */
[----:B------:R-:W-:Y:S01]  /*4730*/  UMOV UR6, 0x0 ;  /* 0x0000000000067882 */ /* 0x000fe20000000000 */
[----:B------:R-:W-:Y:S01]  /*4740*/  UMOV UR7, 0x10000000 ;  /* 0x1000000000077882 */ /* 0x000fe20000000000 */
[----:B------:R-:W-:Y:S01]  /*4750*/  @!P1 R2UR UR5, R2 ;  /* 0x00000000020592ca */ /* 0x000fe200000e0000 */
[----:B-1----:R-:W-:Y:S01]  /*4760*/  @!P1 IMAD.X R0, RZ, RZ, R13, P0 ;  /* 0x000000ffff009224 */ /* 0x002fe200000e060d */
[----:B------:R-:W-:Y:S01]  /*4770*/  @!UP0 UIADD3 UR16, UPT, UPT, UR21, 0x200, URZ ;  /* 0x0000020015108890 */ /* 0x000fe2000fffe0ff */
[----:B------:R-:W-:Y:S01]  /*4780*/  VIADD R10, R10, 0x1 ;  /* 0x000000010a0a7836 */ /* 0x000fe20000000000 */
[----:B------:R-:W-:Y:S01]  /*4790*/  VOTEU.ALL UP0, P1 ;  /* 0x0000000000ff7886 */ /* 0x000fe20000800000 */
[----:B------:R-:W-:Y:S01]  /*47a0*/  UMOV UR20, UR36 ;  /* 0x0000002400147c82 */ /* 0x000fe20008000000 */
[----:B------:R-:W-:Y:S01]  /*47b0*/  @!P1 R2UR UR4, R0 ;  /* 0x00000000000492ca */ /* 0x000fe200000e0000 */
[----:B------:R-:W-:Y:S06]  /*47c0*/  @!P1 IMAD.MOV.U32 R0, RZ, RZ, 0x1000 ;  /* 0x00001000ff009424 */ /* 0x000fec00078e00ff */
[----:B------:R-:W-:Y:S06]  /*47d0*/  IMAD.U32 R6, RZ, RZ, UR5 ;  /* 0x00000005ff067e24 */ /* 0x000fec000f8e00ff */
[----:B------:R-:W-:Y:S01]  /*47e0*/  IMAD.U32 R7, RZ, RZ, UR4 ;  /* 0x00000004ff077e24 */ /* 0x000fe2000f8e00ff */
[----:B------:R-:W-:Y:S04]  /*47f0*/  @!P1 R2UR UR4, R6 ;  /* 0x00000000060492ca */ /* 0x000fe800000e0000 */
[----:B------:R-:W-:Y:S11]  /*4800*/  @!P1 R2UR UR5, R7 ;  /* 0x00000000070592ca */ /* 0x000ff600000e0000 */
[----:B------:R-:W-:Y:S02]  /*4810*/  @!UPT UIADD3 URZ, UPT, UPT, URZ, URZ, URZ ;  /* 0x000000fffffff290 */ /* 0x000fe4000fffe0ff */
[----:B------:R1:W-:Y:S01]  /*4820*/  @!UP0 UTMALDG.3D [UR16], [UR4], desc[UR6] ;  /* 0x00000610040085b4 */ /* 0x0003e20008011000 */
[----:B------:R1:W-:Y:S01]  /*4830*/  @!P1 SYNCS.ARRIVE.TRANS64.RED.A0TR RZ, [UR21+0x40], R0 ;  /* 0x00004000ffff99a7 */ /* 0x0003e20008300415 */
[----:B------:R-:W-:Y:S01]  /*4840*/  SYNCS.ARRIVE.TRANS64.RED.A1T0 RZ, [UR39], RZ ;  /* 0x000000ffffff79a7 */ /* 0x000fe20008100427 */
[----:B------:R-:W2:Y:S02]  /*4850*/  SYNCS.PHASECHK.TRANS64.TRYWAIT P0, [UR21+0x58], R4 ;  /* 0x00005804ff0075a7 */ /* 0x000ea40008001115 */
[----:B-12---:R-:W-:Y:S05]  /*4860*/  @!P0 BRA `(.L_x_82) ;  /* 0x00000034009c8947 */ /* 0x006fea0003800000 */
.L_x_144:
[----:B------:R-:W-:Y:S01]  /*4870*/  @!P1 IADD3 R2, P0, PT, R12, 0x580, RZ ;  /* 0x000005800c029810 */ /* 0x000fe20007f1e0ff */
[----:B------:R-:W-:Y:S01]  /*4880*/  VOTEU.ALL UP0, P1 ;  /* 0x0000000000ff7886 */ /* 0x000fe20000800000 */
[----:B------:R-:W-:Y:S01]  /*4890*/  UMOV UR6, 0x0 ;  /* 0x0000000000067882 */ /* 0x000fe20000000000 */
[----:B------:R-:W-:Y:S01]  /*48a0*/  UMOV UR7, 0x10000000 ;  /* 0x1000000000077882 */ /* 0x000fe20000000000 */
[----:B------:R-:W-:Y:S01]  /*48b0*/  @!P1 R2UR UR5, R2 ;  /* 0x00000000020592ca */ /* 0x000fe200000e0000 */
[----:B------:R-:W-:Y:S01]  /*48c0*/  @!P1 IMAD.X R0, RZ, RZ, R13, P0 ;  /* 0x000000ffff009224 */ /* 0x000fe200000e060d */
[----:B------:R-:W-:Y:S01]  /*48d0*/  @!UP0 UIADD3 UR10, UPT, UPT, UR18, 0x40, URZ ;  /* 0x00000040120a8890 */ /* 0x000fe2000fffe0ff */
[----:B------:R-:W-:Y:S01]  /*48e0*/  ISETP.NE.AND P0, PT, R10, 0x2, PT ;  /* 0x000000020a00780c */ /* 0x000fe20003f05270 */
[----:B------:R-:W-:Y:S01]  /*48f0*/  @!UP0 UIADD3 UR8, UPT, UPT, UR21, 0x1200, URZ ;  /* 0x0000120015088890 */ /* 0x000fe2000fffe0ff */
[----:B------:R-:W-:Y:S01]  /*4900*/  LOP3.LUT R11, R11, 0x1, RZ, 0x3c, !PT ;  /* 0x000000010b0b7812 */ /* 0x000fe200078e3cff */
[----:B------:R-:W-:Y:S01]  /*4910*/  @!UP0 UIADD3 UR9, UPT, UPT, UR21, 0x48, URZ ;  /* 0x0000004815098890 */ /* 0x000fe2000fffe0ff */
[----:B------:R-:W-:Y:S01]  /*4920*/  @!P1 R2UR UR4, R0 ;  /* 0x00000000000492ca */ /* 0x000fe200000e0000 */
[----:B------:R-:W-:Y:S01]  /*4930*/  VOTEU.ALL UP0, P1 ;  /* 0x0000000000ff7886 */ /* 0x000fe20000800000 */
[----:B------:R-:W-:Y:S01]  /*4940*/  UMOV UR11, UR19 ;  /* 0x00000013000b7c82 */ /* 0x000fe20008000000 */
[----:B------:R-:W-:Y:S01]  /*4950*/  UMOV UR12, UR36 ;  /* 0x00000024000c7c82 */ /* 0x000fe20008000000 */
[----:B------:R-:W-:Y:S01]  /*4960*/  SEL R0, RZ, 0x1, P0 ;  /* 0x00000001ff007807 */ /* 0x000fe20000000000 */
[----:B------:R-:W-:Y:S01]  /*4970*/  UIADD3 UR30, UPT, UPT, UR13, UR59, URZ ;  /* 0x0000003b0d1e7290 */ /* 0x000fe2000fffe0ff */
[----:B-1----:R-:W-:Y:S01]  /*4980*/  IMAD.U32 R4, RZ, RZ, UR5 ;  /* 0x00000005ff047e24 */ /* 0x002fe2000f8e00ff */
[----:B------:R-:W-:Y:S01]  /*4990*/  SEL R10, R10, RZ, P0 ;  /* 0x000000ff0a0a7207 */ /* 0x000fe20000000000 */
[----:B------:R-:W-:Y:S01]  /*49a0*/  UIADD3 UR20, UPT, UPT, UR14, UR62, URZ ;  /* 0x0000003e0e147290 */ /* 0x000fe2000fffe0ff */
[----:B------:R-:W-:Y:S01]  /*49b0*/  LOP3.LUT R9, R9, R0, RZ, 0x3c, !PT ;  /* 0x0000000009097212 */ /* 0x000fe200078e3cff */
[----:B------:R-:W-:Y:S01]  /*49c0*/  UMOV UR36, UR26 ;  /* 0x0000001a00247c82 */ /* 0x000fe20008000000 */
[----:B------:R-:W-:Y:S02]  /*49d0*/  UPLOP3.LUT UP4, UPT, UPT, UPT, UPT, 0x80, 0x8 ;  /* 0x000000000008789c */ /* 0x000fe40003f8f070 */
[----:B------:R-:W-:Y:S01]  /*49e0*/  IMAD.U32 R5, RZ, RZ, UR4 ;  /* 0x00000004ff057e24 */ /* 0x000fe2000f8e00ff */
[----:B------:R-:W-:Y:S04]  /*49f0*/  @!P1 R2UR UR4, R4 ;  /* 0x00000000040492ca */ /* 0x000fe800000e0000 */
[----:B------:R-:W-:Y:S11]  /*4a00*/  @!P1 R2UR UR5, R5 ;  /* 0x00000000050592ca */ /* 0x000ff600000e0000 */
[----:B------:R-:W-:Y:S02]  /*4a10*/  @!UPT UIADD3 URZ, UPT, UPT, URZ, URZ, URZ ;  /* 0x000000fffffff290 */ /* 0x000fe4000fffe0ff */
[----:B------:R1:W-:Y:S01]  /*4a20*/  @!UP0 UTMALDG.3D [UR8], [UR4], desc[UR6] ;  /* 0x00000608040085b4 */ /* 0x0003e20008011000 */
[----:B------:R1:W-:Y:S01]  /*4a30*/  @!P1 SYNCS.ARRIVE.TRANS64.RED.A0TR RZ, [UR21+0x48], R3 ;  /* 0x00004803ffff99a7 */ /* 0x0003e20008300415 */
[----:B------:R-:W-:Y:S01]  /*4a40*/  SYNCS.ARRIVE.TRANS64.RED.A1T0 RZ, [UR38], RZ ;  /* 0x000000ffffff79a7 */ /* 0x000fe20008100426 */
[----:B------:R-:W-:Y:S05]  /*4a50*/  BRA.U UP2, `(.L_x_83) ;  /* 0xfffffff502147547 */ /* 0x000fea000b83ffff */
[----:B-1----:R-:W-:-:S04]  /*4a60*/  SHF.L.U32 R3, R11, 0x1f, RZ ;  /* 0x0000001f0b037819 */ /* 0x002fc800000006ff */
[----:B------:R-:W1:Y:S02]  /*4a70*/  SYNCS.PHASECHK.TRANS64.TRYWAIT P0, [UR21+0x50], R3 ;  /* 0x00005003ff0075a7 */ /* 0x000e640008001115 */
[----:B-1----:R-:W-:Y:S05]  /*4a80*/  @!P0 BRA `(.L_x_84) ;  /* 0x00000034002c8947 */ /* 0x002fea0003800000 */
.L_x_146:
[----:B-1----:R-:W-:-:S07]  /*4a90*/  MOV R0, UR21 ;  /* 0x0000001500007c02 */ /* 0x002fce0008000f00 */
.L_x_85:
[----:B-1----:R-:W-:-:S04]  /*4aa0*/  SHF.L.U32 R3, R11, 0x1f, RZ ;  /* 0x0000001f0b037819 */ /* 0x002fc800000006ff */
[----:B------:R1:W2:Y:S03]  /*4ab0*/  SYNCS.PHASECHK.TRANS64.TRYWAIT P0, [R0+URZ+0x58], R3 ;  /* 0x00005803000075a7 */ /* 0x0002a600080011ff */
[----:B--2---:R-:W-:Y:S05]  /*4ac0*/  @!P0 NANOSLEEP.SYNCS 0x989680 ;  /* 0x009896800000895d */ /* 0x004fea0003900000 */
[----:B------:R-:W2:Y:S02]  /*4ad0*/  @!P0 SYNCS.PHASECHK.TRANS64 P0, [R0+URZ+0x58], R3 ;  /* 0x00005803000085a7 */ /* 0x000ea400080010ff */
[----:B--23--:R-:W-:Y:S05]  /*4ae0*/  @P0 EXIT ;  /* 0x000000000000094d */ /* 0x00cfea0003800000 */
[----:B------:R-:W-:Y:S05]  /*4af0*/  BRA `(.L_x_85) ;  /* 0xfffffffc00e87947 */ /* 0x000fea000383ffff */
.L_x_74:
[----:B------:R-:W-:-:S06]  /*4b00*/  UISETP.GE.AND UP0, UPT, UR18, 0x4, UPT ;  /* 0x000000041200788c */ /* 0x000fcc000bf06270 */
[----:B------:R-:W-:-:S13]  /*4b10*/  PLOP3.LUT P0, PT, PT, PT, UP0, 0x80, 0x8 ;  /* 0x000000000008781c */ /* 0x000fda0003f0f008 */
[----:B-1----:R-:W-:Y:S05]  /*4b20*/  @!P0 EXIT ;  /* 0x000000000000894d */ /* 0x002fea0003800000 */
[----:B------:R-:W1:Y:S08]  /*4b30*/  S2UR UR4, SR_CgaCtaId ;  /* 0x00000000000479c3 */ /* 0x000e700000008800 */
[----:B------:R-:W-:Y:S01]  /*4b40*/  BAR.SYNC.DEFER_BLOCKING 0x6, 0xa0 ;  /* 0x0182800000007b1d */ /* 0x000fe20000010000 */
[C---:B------:R-:W-:Y:S01]  /*4b50*/  IMAD.SHL.U32 R7, R93.reuse, 0x40, RZ ;  /* 0x000000405d077824 */ /* 0x040fe200078e00ff */
[C---:B------:R-:W-:Y:S01]  /*4b60*/  LOP3.LUT R95, R93.reuse, 0x60, RZ, 0xc0, !PT ;  /* 0x000000605d5f7812 */ /* 0x040fe200078ec0ff */
[----:B------:R-:W-:-:S02]  /*4b70*/  IMAD.SHL.U32 R4, R93, 0x20, RZ ;  /* 0x000000205d047824 */ /* 0x000fc400078e00ff */
[----:B------:R-:W-:Y:S02]  /*4b80*/  HFMA2 R36, -RZ, RZ, 0, 0 ;  /* 0x00000000ff247431 */ /* 0x000fe400000001ff */
[----:B------:R-:W-:Y:S01]  /*4b90*/  IMAD.SHL.U32 R6, R93, 0x2, RZ ;  /* 0x000000025d067824 */ /* 0x000fe200078e00ff */
[----:B------:R-:W-:Y:S01]  /*4ba0*/  UMOV UR44, 0x400 ;  /* 0x00000400002c7882 */ /* 0x000fe20000000000 */
[----:B------:R-:W2:Y:S01]  /*4bb0*/  LDC.64 R82, c[0x0][0x8b0] ;  /* 0x00022c00ff527b82 */ /* 0x000ea20000000a00 */
[----:B------:R-:W-:Y:S01]  /*4bc0*/  LOP3.LUT R5, R7, 0x180, RZ, 0xc0, !PT ;  /* 0x0000018007057812 */ /* 0x000fe200078ec0ff */
[----:B------:R-:W-:Y:S01]  /*4bd0*/  IMAD.U32 R37, R93, 0x10000, RZ ;  /* 0x000100005d257824 */ /* 0x000fe200078e00ff */
[----:B------:R-:W-:Y:S01]  /*4be0*/  LOP3.LUT R4, R4, 0xc00, RZ, 0xc0, !PT ;  /* 0x00000c0004047812 */ /* 0x000fe200078ec0ff */
[----:B------:R-:W-:Y:S01]  /*4bf0*/  IMAD.MOV.U32 R92, RZ, RZ, RZ ;  /* 0x000000ffff5c7224 */ /* 0x000fe200078e00ff */
[----:B------:R-:W-:Y:S01]  /*4c00*/  LOP3.LUT R6, R5, 0x20, R6, 0xf8, !PT ;  /* 0x0000002005067812 */ /* 0x000fe200078ef806 */
[----:B------:R-:W-:Y:S01]  /*4c10*/  IMAD.SHL.U32 R5, R93, 0x8, RZ ;  /* 0x000000085d057824 */ /* 0x000fe200078e00ff */
[----:B------:R-:W-:Y:S01]  /*4c20*/  LOP3.LUT R4, R4, 0x40, R7, 0xf8, !PT ;  /* 0x0000004004047812 */ /* 0x000fe200078ef807 */
[----:B------:R-:W3:Y:S01]  /*4c30*/  LDC.64 R80, c[0x0][0x8a8] ;  /* 0x00022a00ff507b82 */ /* 0x000ee20000000a00 */
[----:B------:R-:W-:Y:S01]  /*4c40*/  LOP3.LUT R37, R37, 0x600000, RZ, 0xc0, !PT ;  /* 0x0060000025257812 */ /* 0x000fe200078ec0ff */
[----:B------:R-:W-:Y:S01]  /*4c50*/  IMAD.MOV.U32 R87, RZ, RZ, RZ ;  /* 0x000000ffff577224 */ /* 0x000fe200078e00ff */
[----:B------:R-:W-:-:S02]  /*4c60*/  LOP3.LUT R5, R6, 0x30, R5, 0x78, !PT ;  /* 0x0000003006057812 */ /* 0x000fc400078e7805 */
[----:B------:R-:W-:Y:S02]  /*4c70*/  CS2R R90, SRZ ;  /* 0x00000000005a7805 */ /* 0x000fe4000001ff00 */
[----:B------:R-:W-:Y:S01]  /*4c80*/  LOP3.LUT R4, R4, 0x200, R7, 0xf8, !PT ;  /* 0x0000020004047812 */ /* 0x000fe200078ef807 */
[----:B------:R-:W-:Y:S01]  /*4c90*/  IMAD.MOV.U32 R89, RZ, RZ, RZ ;  /* 0x000000ffff597224 */ /* 0x000fe200078e00ff */
[----:B------:R-:W-:Y:S01]  /*4ca0*/  LOP3.LUT R93, R93, 0x2, RZ, 0xc0, !PT ;  /* 0x000000025d5d7812 */ /* 0x000fe200078ec0ff */
[----:B-1----:R-:W-:Y:S01]  /*4cb0*/  ULEA UR44, UR4, UR44, 0x18 ;  /* 0x0000002c042c7291 */ /* 0x002fe2000f8ec0ff */
[----:B------:R-:W-:Y:S01]  /*4cc0*/  LOP3.LUT R71, R4, R5, RZ, 0xfc, !PT ;  /* 0x0000000504477212 */ /* 0x000fe200078efcff */
[----:B------:R-:W1:Y:S01]  /*4cd0*/  LDCU UR57, c[0x0][0x370] ;  /* 0x00006e00ff3977ac */ /* 0x000e620008000800 */
[----:B------:R-:W-:Y:S01]  /*4ce0*/  IADD3 R88, PT, PT, -R93, RZ, RZ ;  /* 0x000000ff5d587210 */ /* 0x000fe20007ffe1ff */
[----:B------:R-:W-:Y:S01]  /*4cf0*/  UIADD3 UR4, UPT, UPT, UR44, 0x2200, URZ ;  /* 0x000022002c047890 */ /* 0x000fe2000fffe0ff */
[----:B------:R-:W4:Y:S04]  /*4d00*/  LDCU UR43, c[0x0][0xb0c] ;  /* 0x00016180ff2b77ac */ /* 0x000f280008000800 */
[----:B------:R-:W1:Y:S01]  /*4d10*/  LDS R0, [UR44+0x120] ;  /* 0x0001202cff007984 */ /* 0x000e620008000800 */
[----:B------:R-:W-:Y:S01]  /*4d20*/  IMAD.U32 R94, RZ, RZ, UR4 ;  /* 0x00000004ff5e7e24 */ /* 0x000fe2000f8e00ff */
[----:B------:R-:W1:Y:S01]  /*4d30*/  LDCU UR39, c[0x0][0xb30] ;  /* 0x00016600ff2777ac */ /* 0x000e620008000800 */
[----:B------:R-:W1:Y:S01]  /*4d40*/  LDCU.64 UR46, c[0x0][0x888] ;  /* 0x00011100ff2e77ac */ /* 0x000e620008000a00 */
[----:B------:R-:W1:Y:S01]  /*4d50*/  LDCU.64 UR40, c[0x0][0xb28] ;  /* 0x00016500ff2877ac */ /* 0x000e620008000a00 */
[----:B------:R-:W1:Y:S01]  /*4d60*/  LDCU.64 UR60, c[0x0][0x890] ;  /* 0x00011200ff3c77ac */ /* 0x000e620008000a00 */
[----:B------:R-:W1:Y:S01]  /*4d70*/  LDCU.128 UR52, c[0x0][0xb10] ;  /* 0x00016200ff3477ac */ /* 0x000e620008000c00 */
[----:B------:R-:W1:Y:S01]  /*4d80*/  LDCU UR56, c[0x0][0x374] ;  /* 0x00006e80ff3877ac */ /* 0x000e620008000800 */
[----:B------:R-:W-:Y:S01]  /*4d90*/  UIADD3 UR63, UPT, UPT, UR44, 0x200, URZ ;  /* 0x000002002c3f7890 */ /* 0x000fe2000fffe0ff */
[----:B-1234-:R-:W-:-:S11]  /*4da0*/  IMAD.IADD R37, R0, 0x1, R37 ;  /* 0x0000000100257824 */ /* 0x01efd600078e0225 */
.L_x_111:
[----:B------:R-:W-:Y:S02]  /*4db0*/  LEA R3, R87, UR44, 0x3 ;  /* 0x0000002c57037c11 */ /* 0x000fe4000f8e18ff */
[----:B------:R-:W-:Y:S02]  /*4dc0*/  SHF.L.U32 R0, R91, 0x1f, RZ ;  /* 0x0000001f5b007819 */ /* 0x000fe400000006ff */
[----:B------:R-:W-:Y:S02]  /*4dd0*/  LEA R5, R87, UR44, 0x4 ;  /* 0x0000002c57057c11 */ /* 0x000fe4000f8e20ff */
[----:B-1----:R-:W1:Y:S02]  /*4de0*/  SYNCS.PHASECHK.TRANS64.TRYWAIT P0, [R3+URZ+0x70], R0 ;  /* 0x00007000030075a7 */ /* 0x002e6400080011ff */
[----:B-1----:R-:W-:Y:S05]  /*4df0*/  @!P0 BRA `(.L_x_86) ;  /* 0x0000003000688947 */ /* 0x002fea0003800000 */
.L_x_147:
[----:B------:R-:W2:Y:S01]  /*4e00*/  LDS.128 R4, [R5+0x100] ;  /* 0x0001000005047984 */ /* 0x000ea20000000c00 */
[----:B------:R-:W-:Y:S01]  /*4e10*/  UISETP.GE.AND UP0, UPT, UR42, 0x1, UPT ;  /* 0x000000012a00788c */ /* 0x000fe2000bf06270 */
[----:B------:R-:W-:Y:S01]  /*4e20*/  @!PT LDS RZ, [RZ] ;  /* 0x00000000fffff984 */ /* 0x000fe20000000800 */
[----:B------:R-:W-:Y:S01]  /*4e30*/  @!PT LDS RZ, [RZ] ;  /* 0x00000000fffff984 */ /* 0x000fe20000000800 */
[----:B------:R-:W-:Y:S01]  /*4e40*/  @!PT LDS RZ, [RZ] ;  /* 0x00000000fffff984 */ /* 0x000fe20000000800 */
[----:B------:R-:W-:Y:S01]  /*4e50*/  @!PT LDS RZ, [RZ] ;  /* 0x00000000fffff984 */ /* 0x000fe20000000800 */
[----:B------:R3:W-:Y:S06]  /*4e60*/  MEMBAR.ALL.CTA ;  /* 0x0000000000007992 */ /* 0x0007ec0000008000 */
[----:B---3--:R-:W3:Y:S01]  /*4e70*/  FENCE.VIEW.ASYNC.S ;  /* 0x00000000000073c6 */ /* 0x008ee20000000000 */
[----:B--2---:R-:W-:Y:S11]  /*4e80*/  LOP3.LUT P0, RZ, R6, 0x1, RZ, 0xc0, !PT ;  /* 0x0000000106ff7812 */ /* 0x004ff6000780c0ff */
[----:B------:R-:W-:Y:S02]  /*4e90*/  @!UPT UIADD3 URZ, UPT, UPT, URZ, URZ, URZ ;  /* 0x000000fffffff290 */ /* 0x000fe4000fffe0ff */
[----:B---3--:R-:W-:Y:S01]  /*4ea0*/  VOTEU.ANY UP1, P0 ;  /* 0x0000000000ff7886 */ /* 0x008fe20000020100 */
[----:B------:R-:W-:Y:S01]  /*4eb0*/  PLOP3.LUT P0, PT, PT, PT, UP1, 0x80, 0x8 ;  /* 0x000000000008781c */ /* 0x000fe20003f0f018 */
[----:B------:R-:W-:Y:S11]  /*4ec0*/  UP2UR UR45, UPR, URZ, 0x2 ;  /* 0x00000002ff2d7883 */ /* 0x000ff60008000000 */
[----:B------:R-:W-:Y:S01]  /*4ed0*/  @!UPT UIADD3 URZ, UPT, UPT, URZ, URZ, URZ ;  /* 0x000000fffffff290 */ /* 0x000fe2000fffe0ff */
[----:B-1----:R-:W-:Y:S02]  /*4ee0*/  @P0 SHF.R.U32.HI R0, RZ, 0x10, R5 ;  /* 0x00000010ff000819 */ /* 0x002fe40000011605 */
        /* <DEDUP_REMOVED lines=12> */
[----:B------:R-:W2:Y:S01]  /*4fb0*/  LDCU UR12, c[0x0][0xb20] ;  /* 0x00016400ff0c77ac */ /* 0x000ea20008000800 */
[----:B------:R-:W-:Y:S02]  /*4fc0*/  UIMAD.WIDE.U32 UR4, UR56, UR55, URZ ;  /* 0x00000037380472a5 */ /* 0x000fe4000f8e00ff */
[----:B------:R-:W-:Y:S02]  /*4fd0*/  UIMAD.WIDE.U32 UR6, UR57, UR52, URZ ;  /* 0x00000034390672a5 */ /* 0x000fe4000f8e00ff */
[----:B------:R-:W-:Y:S02]  /*4fe0*/  UISETP.NE.AND UP0, UPT, UR54, 0x1, UPT ;  /* 0x000000013600788c */ /* 0x000fe4000bf05270 */
[----:B------:R-:W-:Y:S02]  /*4ff0*/  UIMAD.WIDE.U32 UR8, UR37, UR55, URZ ;  /* 0x00000037250872a5 */ /* 0x000fe4000f8e00ff */
[----:B------:R-:W-:Y:S02]  /*5000*/  UIMAD.WIDE.U32 UR10, UR38, UR52, URZ ;  /* 0x00000034260a72a5 */ /* 0x000fe4000f8e00ff */
[----:B------:R-:W-:Y:S02]  /*5010*/  UISETP.NE.AND UP1, UPT, UR43, 0x1, UPT ;  /* 0x000000012b00788c */ /* 0x000fe4000bf25270 */
[----:B------:R-:W-:Y:S01]  /*5020*/  UISETP.NE.AND UP2, UPT, UR42, 0x1, UPT ;  /* 0x000000012a00788c */ /* 0x000fe2000bf45270 */
[----:B------:R-:W-:Y:S02]  /*5030*/  UMOV UR4, UR5 ;  /* 0x0000000500047c82 */ /* 0x000fe40008000000 */
[----:B--2---:R-:W-:Y:S03]  /*5040*/  USHF.R.U32.HI UR5, URZ, UR12, UR4 ;  /* 0x0000000cff057299 */ /* 0x004fe60008011604 */
[----:B------:R-:W-:Y:S02]  /*5050*/  UMOV UR4, UR7 ;  /* 0x0000000700047c82 */ /* 0x000fe40008000000 */
[----:B------:R-:W-:Y:S02]  /*5060*/  USHF.R.U32.HI UR7, URZ, UR53, UR4 ;  /* 0x00000035ff077299 */ /* 0x000fe40008011604 */
[----:B------:R-:W-:Y:S02]  /*5070*/  USEL UR4, UR56, UR5, !UP0 ;  /* 0x0000000538047287 */ /* 0x000fe4000c000000 */
[----:B------:R-:W-:Y:S01]  /*5080*/  USEL UR7, UR57, UR7, !UP1 ;  /* 0x0000000739077287 */ /* 0x000fe2000c800000 */
[----:B------:R-:W-:Y:S01]  /*5090*/  UMOV UR5, UR9 ;  /* 0x0000000900057c82 */ /* 0x000fe20008000000 */
[----:B------:R-:W-:Y:S02]  /*50a0*/  UIMAD.WIDE.U32 UR8, UR4, UR40, URZ ;  /* 0x00000028040872a5 */ /* 0x000fe4000f8e00ff */
[----:B------:R-:W-:Y:S03]  /*50b0*/  USHF.R.U32.HI UR6, URZ, UR12, UR5 ;  /* 0x0000000cff067299 */ /* 0x000fe60008011605 */
[----:B------:R-:W-:Y:S01]  /*50c0*/  UMOV UR5, UR11 ;  /* 0x0000000b00057c82 */ /* 0x000fe20008000000 */
[----:B------:R-:W-:Y:S02]  /*50d0*/  UIMAD.WIDE.U32 UR10, UR7, UR40, URZ ;  /* 0x00000028070a72a5 */ /* 0x000fe4000f8e00ff */
[----:B------:R-:W-:Y:S02]  /*50e0*/  USHF.R.U32.HI UR12, URZ, UR53, UR5 ;  /* 0x00000035ff0c7299 */ /* 0x000fe40008011605 */
[----:B------:R-:W-:Y:S01]  /*50f0*/  USEL UR6, UR37, UR6, !UP0 ;  /* 0x0000000625067287 */ /* 0x000fe2000c000000 */
[----:B------:R-:W-:Y:S02]  /*5100*/  UMOV UR5, UR9 ;  /* 0x0000000900057c82 */ /* 0x000fe40008000000 */
[----:B------:R-:W-:Y:S01]  /*5110*/  UMOV UR10, UR11 ;  /* 0x0000000b000a7c82 */ /* 0x000fe20008000000 */
[----:B------:R-:W-:Y:S02]  /*5120*/  @UP2 USHF.R.U32.HI UR4, URZ, UR41, UR5 ;  /* 0x00000029ff042299 */ /* 0x000fe40008011605 */
[----:B------:R-:W-:Y:S02]  /*5130*/  @UP2 USHF.R.U32.HI UR7, URZ, UR41, UR10 ;  /* 0x00000029ff072299 */ /* 0x000fe4000801160a */
[----:B------:R-:W-:Y:S02]  /*5140*/  UIMAD UR4, UR42, UR4, URZ ;  /* 0x000000042a0472a4 */ /* 0x000fe4000f8e02ff */
[----:B------:R-:W-:Y:S02]  /*5150*/  UIMAD.WIDE.U32 UR10, UR6, UR40, URZ ;  /* 0x00000028060a72a5 */ /* 0x000fe4000f8e00ff */
[----:B------:R-:W-:Y:S02]  /*5160*/  USEL UR5, UR38, UR12, !UP1 ;  /* 0x0000000c26057287 */ /* 0x000fe4000c800000 */
[----:B------:R-:W-:Y:S02]  /*5170*/  UIMAD UR8, UR42, UR7, URZ ;  /* 0x000000072a0872a4 */ /* 0x000fe4000f8e02ff */
[----:B------:R-:W-:Y:S03]  /*5180*/  UISETP.GE.AND UP0, UPT, UR6, UR4, UPT ;  /* 0x000000040600728c */ /* 0x000fe6000bf06270 */
[----:B------:R-:W-:Y:S01]  /*5190*/  UMOV UR4, UR11 ;  /* 0x0000000b00047c82 */ /* 0x000fe20008000000 */
[----:B------:R-:W-:Y:S02]  /*51a0*/  UISETP.GE.OR UP0, UPT, UR5, UR8, UP0 ;  /* 0x000000080500728c */ /* 0x000fe40008706670 */
[----:B------:R-:W-:Y:S02]  /*51b0*/  USHF.R.U32.HI UR4, URZ, UR41, UR4 ;  /* 0x00000029ff047299 */ /* 0x000fe40008011604 */
[----:B------:R-:W-:Y:S02]  /*51c0*/  UIMAD.WIDE.U32 UR8, UR5, UR40, URZ ;  /* 0x00000028050872a5 */ /* 0x000fe4000f8e00ff */
[----:B------:R-:W-:Y:S02]  /*51d0*/  USEL UR11, UR6, UR4, !UP2 ;  /* 0x00000004060b7287 */ /* 0x000fe4000d000000 */
[----:B------:R-:W-:Y:S02]  /*51e0*/  UIADD3 UR8, UPT, UPT, -UR5, URZ, URZ ;  /* 0x000000ff05087290 */ /* 0x000fe4000fffe1ff */
[----:B------:R-:W-:Y:S01]  /*51f0*/  UIADD3 UR10, UPT, UPT, -UR11, URZ, URZ ;  /* 0x000000ff0b0a7290 */ /* 0x000fe2000fffe1ff */
[----:B------:R-:W-:Y:S01]  /*5200*/  @!UP0 UMOV UR4, UR9 ;  /* 0x0000000900048c82 */ /* 0x000fe20008000000 */
[----:B------:R-:W-:Y:S02]  /*5210*/  UIADD3 UR9, UPT, UPT, -UR6, URZ, URZ ;  /* 0x000000ff06097290 */ /* 0x000fe4000fffe1ff */
[----:B------:R-:W-:Y:S02]  /*5220*/  @!UP0 USHF.R.U32.HI UR4, URZ, UR41, UR4 ;  /* 0x00000029ff048299 */ /* 0x000fe40008011604 */
[----:B------:R-:W-:Y:S02]  /*5230*/  UIMAD UR10, UR42, UR10, UR6 ;  /* 0x0000000a2a0a72a4 */ /* 0x000fe4000f8e0206 */
[----:B------:R-:W-:Y:S04]  /*5240*/  @!UP0 USEL UR4, UR5, UR4, !UP2 ;  /* 0x0000000405048287 */ /* 0x000fe8000d000000 */
[----:B------:R-:W-:Y:S02]  /*5250*/  @!UP0 UIMAD UR10, UR7, UR10, UR4 ;  /* 0x0000000a070a82a4 */ /* 0x000fe4000f8e0204 */
[----:B------:R-:W-:Y:S02]  /*5260*/  @!UP0 UIADD3 UR11, UPT, UPT, UR11, -UR4, URZ ;  /* 0x800000040b0b8290 */ /* 0x000fe4000fffe0ff */
[----:B------:R-:W-:Y:S02]  /*5270*/  UIMAD UR7, UR43, UR8, UR38 ;  /* 0x000000082b0772a4 */ /* 0x000fe4000f8e0226 */
[----:B------:R-:W-:Y:S02]  /*5280*/  @!UP0 UIMAD UR6, UR11, UR42, UR5 ;  /* 0x0000002a0b0682a4 */ /* 0x000fe4000f8e0205 */
[----:B------:R-:W-:Y:S01]  /*5290*/  UIMAD UR4, UR54, UR9, UR37 ;  /* 0x00000009360472a4 */ /* 0x000fe2000f8e0225 */
[----:B------:R-:W-:Y:S02]  /*52a0*/  @!UP0 UMOV UR5, UR10 ;  /* 0x0000000a00058c82 */ /* 0x000fe40008000000 */
[----:B------:R-:W-:Y:S02]  /*52b0*/  UIMAD UR38, UR5, UR43, UR7 ;  /* 0x0000002b052672a4 */ /* 0x000fe4000f8e0207 */
[----:B------:R-:W-:Y:S11]  /*52c0*/  UIMAD UR37, UR6, UR54, UR4 ;  /* 0x00000036062572a4 */ /* 0x000ff6000f8e0204 */
[----:B------:R-:W-:Y:S01]  /*52d0*/  @!UPT UIADD3 URZ, UPT, UPT, URZ, URZ, URZ ;  /* 0x000000fffffff290 */ /* 0x000fe2000fffe0ff */
.L_x_87:
[----:B------:R-:W-:Y:S01]  /*52e0*/  UISETP.NE.AND UP0, UPT, UR39, 0x1, UPT ;  /* 0x000000012700788c */ /* 0x000fe2000bf05270 */
[----:B------:R-:W-:Y:S01]  /*52f0*/  IADD3 R87, PT, PT, R87, 0x1, RZ ;  /* 0x0000000157577810 */ /* 0x000fe20007ffe0ff */
[----:B------:R-:W-:Y:S02]  /*5300*/  USHF.L.U32 UR50, UR20, 0x6, URZ ;  /* 0x0000000614327899 */ /* 0x000fe400080006ff */
[----:B------:R-:W-:Y:S07]  /*5310*/  USHF.L.U32 UR49, UR30, 0x7, URZ ;  /* 0x000000071e317899 */ /* 0x000fee00080006ff */
[----:B------:R-:W2:Y:S01]  /*5320*/  @!UP0 LDCU.128 UR12, c[0x0][0xb10] ;  /* 0x00016200ff0c87ac */ /* 0x000ea20008000c00 */
[----:B------:R-:W3:Y:S01]  /*5330*/  @!UP0 LDCU UR5, c[0x0][0xb0c] ;  /* 0x00016180ff0587ac */ /* 0x000ee20008000800 */
[----:B------:R-:W4:Y:S01]  /*5340*/  @!UP0 LDCU UR10, c[0x0][0xb20] ;  /* 0x00016400ff0a87ac */ /* 0x000f220008000800 */
[----:B--2---:R-:W-:Y:S02]  /*5350*/  UIMAD.WIDE.U32 UR8, UR38, UR12, URZ ;  /* 0x0000000c260872a5 */ /* 0x004fe4000f8e00ff */
[----:B------:R-:W-:Y:S02]  /*5360*/  UIMAD.WIDE.U32 UR6, UR37, UR15, URZ ;  /* 0x0000000f250672a5 */ /* 0x000fe4000f8e00ff */
[----:B------:R-:W-:Y:S03]  /*5370*/  @!UP0 UISETP.NE.AND UP1, UPT, UR14, 0x1, UPT ;  /* 0x000000010e00888c */ /* 0x000fe6000bf25270 */
[----:B------:R-:W-:Y:S01]  /*5380*/  @!UP0 UMOV UR4, UR9 ;  /* 0x0000000900048c82 */ /* 0x000fe20008000000 */
[----:B---3--:R-:W-:Y:S02]  /*5390*/  @!UP0 UISETP.NE.AND UP2, UPT, UR5, 0x1, UPT ;  /* 0x000000010500888c */ /* 0x008fe4000bf45270 */
[----:B------:R-:W-:Y:S01]  /*53a0*/  @!UP0 USHF.R.U32.HI UR4, URZ, UR13, UR4 ;  /* 0x0000000dff048299 */ /* 0x000fe20008011604 */
[----:B------:R-:W-:Y:S02]  /*53b0*/  @!UP0 UMOV UR6, UR7 ;  /* 0x0000000700068c82 */ /* 0x000fe40008000000 */
[----:B----4-:R-:W-:Y:S02]  /*53c0*/  @!UP0 USHF.R.U32.HI UR6, URZ, UR10, UR6 ;  /* 0x0000000aff068299 */ /* 0x010fe40008011606 */
[----:B------:R-:W-:Y:S02]  /*53d0*/  @!UP0 USEL UR7, UR38, UR4, !UP2 ;  /* 0x0000000426078287 */ /* 0x000fe4000d000000 */
[----:B------:R-:W-:Y:S04]  /*53e0*/  @!UP0 USEL UR6, UR37, UR6, !UP1 ;  /* 0x0000000625068287 */ /* 0x000fe8000c800000 */
[----:B------:R-:W-:Y:S02]  /*53f0*/  @!UP0 UIADD3 UR4, UPT, UPT, -UR7, UR6, URZ ;  /* 0x0000000607048290 */ /* 0x000fe4000fffe1ff */
[----:B------:R-:W-:Y:S02]  /*5400*/  @!UP0 UIADD3 UR6, UPT, UPT, UR7, -UR6, URZ ;  /* 0x8000000607068290 */ /* 0x000fe4000fffe0ff */
[----:B------:R-:W-:Y:S02]  /*5410*/  @!UP0 UIMAD UR38, UR4, UR5, UR38 ;  /* 0x00000005042682a4 */ /* 0x000fe4000f8e0226 */
[----:B------:R-:W-:Y:S02]  /*5420*/  @!UP0 UIMAD UR37, UR6, UR14, UR37 ;  /* 0x0000000e062582a4 */ /* 0x000fe4000f8e0225 */
[----:B------:R-:W-:Y:S09]  /*5430*/  ULOP3.LUT UP0, URZ, UR63, 0x1b0, URZ, 0xc0, !UPT ;  /* 0x000001b03fff7892 */ /* 0x000ff2000f80c0ff */
[----:B------:R-:W-:Y:S05]  /*5440*/  BRA.U !UP0, `(.L_x_88) ;  /* 0x0000000108407547 */ /* 0x000fea000b800000 */
[----:B------:R-:W2:Y:S01]  /*5450*/  LDCU.64 UR8, c[0x4][0x80] ;  /* 0x01001000ff0877ac */ /* 0x000ea20008000a00 */
[----:B------:R-:W-:Y:S01]  /*5460*/  MOV R3, 0x0 ;  /* 0x0000000000037802 */ /* 0x000fe20000000f00 */
[----:B------:R-:W-:Y:S02]  /*5470*/  HFMA2 R12, -RZ, RZ, 0, 5.9604644775390625e-08 ;  /* 0x00000001ff0c7431 */ /* 0x000fe400000001ff */
[----:B------:R-:W-:Y:S02]  /*5480*/  IMAD.MOV.U32 R8, RZ, RZ, 0x70 ;  /* 0x00000070ff087424 */ /* 0x000fe400078e00ff */
[----:B------:R-:W-:Y:S01]  /*5490*/  IMAD.MOV.U32 R13, RZ, RZ, RZ ;  /* 0x000000ffff0d7224 */ /* 0x000fe200078e00ff */
[----:B------:R-:W3:Y:S01]  /*54a0*/  LDCU.64 UR6, c[0x4][0x88] ;  /* 0x01001100ff0677ac */ /* 0x000ee20008000a00 */
[----:B------:R-:W4:Y:S01]  /*54b0*/  LDC.64 R2, c[0x4][R3] ;  /* 0x0100000003027b82 */ /* 0x000f220000000a00 */
[----:B------:R-:W1:Y:S01]  /*54c0*/  LDCU.64 UR4, c[0x4][0x8] ;  /* 0x01000100ff0477ac */ /* 0x000e620008000a00 */
[----:B--2---:R-:W-:Y:S01]  /*54d0*/  MOV R5, UR9 ;  /* 0x0000000900057c02 */ /* 0x004fe20008000f00 */
[----:B------:R-:W-:Y:S01]  /*54e0*/  IMAD.U32 R4, RZ, RZ, UR8 ;  /* 0x00000008ff047e24 */ /* 0x000fe2000f8e00ff */
[----:B---3--:R-:W-:Y:S01]  /*54f0*/  MOV R7, UR7 ;  /* 0x0000000700077c02 */ /* 0x008fe20008000f00 */
[----:B------:R-:W-:Y:S01]  /*5500*/  IMAD.U32 R6, RZ, RZ, UR6 ;  /* 0x00000006ff067e24 */ /* 0x000fe2000f8e00ff */
[----:B-1----:R-:W-:Y:S01]  /*5510*/  MOV R11, UR5 ;  /* 0x00000005000b7c02 */ /* 0x002fe20008000f00 */
[----:B------:R-:W-:Y:S02]  /*5520*/  IMAD.U32 R10, RZ, RZ, UR4 ;  /* 0x00000004ff0a7e24 */ /* 0x000fe4000f8e00ff */
[----:B------:R-:W-:Y:S07]  /*5530*/  LEPC R20, `(.L_x_88) ;  /* 0x000000001014794e */ /* 0x000fee0000000000 */
[----:B----45:R-:W-:Y:S05]  /*5540*/  CALL.ABS.NOINC R2 ;  /* 0x0000000002007343 */ /* 0x030fea0003c00000 */
.L_x_88:
[----:B------:R-:W-:Y:S01]  /*5550*/  LOP3.LUT P0, RZ, R94, 0x1b0, RZ, 0xc0, !PT ;  /* 0x000001b05eff7812 */ /* 0x000fe2000780c0ff */
[----:B------:R-:W-:Y:S11]  /*5560*/  BSSY.RECONVERGENT B6, `(.L_x_89) ;  /* 0x0000013000067945 */ /* 0x000ff60003800200 */
[----:B------:R-:W-:Y:S01]  /*5570*/  @!UPT UIADD3 URZ, UPT, UPT, URZ, URZ, URZ ;  /* 0x000000fffffff290 */ /* 0x000fe2000fffe0ff */
[----:B------:R-:W-:Y:S05]  /*5580*/  @!P0 BRA `(.L_x_90) ;  /* 0x0000000000408947 */ /* 0x000fea0003800000 */
        /* <DEDUP_REMOVED lines=16> */
.L_x_90:
[----:B------:R-:W-:Y:S05]  /*5690*/  BSYNC.RECONVERGENT B6 ;  /* 0x0000000000067941 */ /* 0x000fea0003800200 */
.L_x_89:
[----:B------:R-:W-:Y:S01]  /*56a0*/  R2UR UR4, R86 ;  /* 0x00000000560472ca */ /* 0x000fe200000e0000 */
[----:B------:R-:W-:Y:S01]  /*56b0*/  UISETP.NE.U32.AND UP0, UPT, UR60, URZ, UPT ;  /* 0x000000ff3c00728c */ /* 0x000fe2000bf05070 */
[----:B------:R-:W-:Y:S02]  /*56c0*/  ISETP.NE.U32.AND P4, PT, R82, RZ, PT ;  /* 0x000000ff5200720c */ /* 0x000fe40003f85070 */
[----:B------:R-:W-:Y:S01]  /*56d0*/  ISETP.NE.U32.AND P2, PT, RZ, UR46, PT ;  /* 0x0000002eff007c0c */ /* 0x000fe2000bf45070 */
[----:B------:R-:W-:Y:S01]  /*56e0*/  UISETP.NE.AND.EX UP1, UPT, UR61, URZ, UPT, UP0 ;  /* 0x000000ff3d00728c */ /* 0x000fe2000bf25300 */
[----:B------:R-:W-:Y:S01]  /*56f0*/  ISETP.NE.AND.EX P4, PT, R83, RZ, PT, P4 ;  /* 0x000000ff5300720c */ /* 0x000fe20003f85340 */
[----:B------:R-:W-:Y:S01]  /*5700*/  UPLOP3.LUT UP0, UPT, UPT, UPT, UPT, 0x40, 0x4 ;  /* 0x000000000004789c */ /* 0x000fe20003f0e870 */
[----:B------:R-:W-:Y:S05]  /*5710*/  ISETP.NE.AND.EX P2, PT, RZ, UR47, PT, P2 ;  /* 0x0000002fff007c0c */ /* 0x000fea000bf45320 */
[----:B------:R-:W-:Y:S06]  /*5720*/  UISETP.NE.AND UP2, UPT, UR4, URZ, UPT ;  /* 0x000000ff0400728c */ /* 0x000fec000bf45270 */
[----:B------:R-:W-:Y:S05]  /*5730*/  PLOP3.LUT P1, PT, PT, PT, UP2, 0x80, 0x8 ;  /* 0x000000000008781c */ /* 0x000fea0003f2f028 */
[----:B------:R-:W-:Y:S06]  /*5740*/  @UP2 UPLOP3.LUT UP0, UPT, UPT, UPT, UP1, 0x80, 0x8 ;  /* 0x000000000008289c */ /* 0x000fec0003f0f010 */
[----:B------:R-:W-:Y:S01]  /*5750*/  PLOP3.LUT P0, PT, PT, PT, UP0, 0x80, 0x8 ;  /* 0x000000000008781c */ /* 0x000fe20003f0f008 */
[----:B------:R-:W-:Y:S01]  /*5760*/  @!UPT UIADD3 URZ, UPT, UPT, URZ, URZ, URZ ;  /* 0x000000fffffff290 */ /* 0x000fe2000fffe0ff */
[----:B------:R-:W-:Y:S11]  /*5770*/  BRA.U !UP1, `(.L_x_91) ;  /* 0x00000001093c7547 */ /* 0x000ff6000b800000 */
[----:B------:R-:W-:Y:S01]  /*5780*/  UISETP.NE.U32.AND UP0, UPT, UR46, URZ, UPT ;  /* 0x000000ff2e00728c */ /* 0x000fe2000bf05070 */
[----:B-1----:R-:W-:Y:S01]  /*5790*/  HFMA2 R0, -RZ, RZ, 0, 5.9604644775390625e-08 ;  /* 0x00000001ff007431 */ /* 0x002fe200000001ff */
[----:B------:R-:W1:Y:S01]  /*57a0*/  LDCU.64 UR8, c[0x0][0x358] ;  /* 0x00006b00ff0877ac */ /* 0x000e620008000a00 */
[----:B------:R-:W-:Y:S01]  /*57b0*/  IMAD.MOV.U32 R84, RZ, RZ, 0x1 ;  /* 0x00000001ff547424 */ /* 0x000fe200078e00ff */
[----:B------:R-:W-:Y:S06]  /*57c0*/  UISETP.NE.AND.EX UP0, UPT, UR47, URZ, UPT, UP0 ;  /* 0x000000ff2f00728c */ /* 0x000fec000bf05300 */
        /* <DEDUP_REMOVED lines=9> */
[----:B--23--:R-:W-:Y:S02]  /*5860*/  @!P3 IMAD.U32 R41, RZ, RZ, UR4 ;  /* 0x00000004ff29be24 */ /* 0x00cfe4000f8e00ff */
.L_x_91:
[----:B------:R-:W-:Y:S05]  /*5870*/  @!P4 BRA `(.L_x_92) ;  /* 0x000000000024c947 */ /* 0x000fea0003800000 */
[----:B------:R-:W-:Y:S01]  /*5880*/  ISETP.NE.U32.AND P3, PT, R80, RZ, PT ;  /* 0x000000ff5000720c */ /* 0x000fe20003f65070 */
[----:B------:R-:W2:Y:S03]  /*5890*/  LDCU.64 UR4, c[0x0][0x358] ;  /* 0x00006b00ff0477ac */ /* 0x000ea60008000a00 */
[----:B------:R-:W-:Y:S11]  /*58a0*/  ISETP.NE.AND.EX P3, PT, R81, RZ, PT, P3 ;  /* 0x000000ff5100720c */ /* 0x000ff60003f65330 */
[----:B------:R-:W-:Y:S02]  /*58b0*/  @!UPT UIADD3 URZ, UPT, UPT, URZ, URZ, URZ ;  /* 0x000000fffffff290 */ /* 0x000fe4000fffe0ff */
[----:B------:R-:W3:Y:S01]  /*58c0*/  @P3 LDC.64 R2, c[0x0][0x8a8] ;  /* 0x00022a00ff023b82 */ /* 0x000ee20000000a00 */
[----:B-1----:R-:W-:Y:S04]  /*58d0*/  @P3 IMAD R0, R82, UR36, RZ ;  /* 0x0000002452003c24 */ /* 0x002fe8000f8e02ff */
[----:B---3--:R-:W-:Y:S05]  /*58e0*/  @P3 IMAD.WIDE R2, R0, 0x4, R2 ;  /* 0x0000000400023825 */ /* 0x008fea00078e0202 */
[----:B--2--5:R2:W5:Y:S02]  /*58f0*/  @P3 LDG.E R38, desc[UR4][R2.64] ;  /* 0x0000000402263981 */ /* 0x024564000c1e1900 */
[----:B--2---:R-:W3:Y:S02]  /*5900*/  @!P3 LDC R38, c[0x0][0x8a0] ;  /* 0x00022800ff26bb82 */ /* 0x004ee40000000800 */
.L_x_92:
[----:B-----5:R-:W-:Y:S01]  /*5910*/  FSETP.NEU.AND P4, PT, R41, RZ, PT ;  /* 0x000000ff2900720b */ /* 0x020fe20003f8d000 */
[----:B------:R-:W-:Y:S01]  /*5920*/  BSSY B1, `(.L_x_93) ;  /* 0x0000042000017945 */ /* 0x000fe20003800000 */
[----:B------:R-:W-:Y:S01]  /*5930*/  SEL R5, RZ, 0xffffffff, P2 ;  /* 0xffffffffff057807 */ /* 0x000fe20001000000 */
[----:B------:R-:W-:Y:S01]  /*5940*/  IMAD.MOV.U32 R102, RZ, RZ, 0x1 ;  /* 0x00000001ff667424 */ /* 0x000fe200078e00ff */
[----:B------:R-:W-:Y:S02]  /*5950*/  LOP3.LUT P3, RZ, R84, 0xff, RZ, 0xc0, !PT ;  /* 0x000000ff54ff7812 */ /* 0x000fe4000786c0ff */
[----:B------:R-:W-:Y:S02]  /*5960*/  CS2R R78, SRZ ;  /* 0x00000000004e7805 */ /* 0x000fe4000001ff00 */
[----:B------:R-:W-:Y:S02]  /*5970*/  @P1 SEL R4, RZ, 0xffffffff, P4 ;  /* 0xffffffffff041807 */ /* 0x000fe40002000000 */
[----:B------:R-:W-:Y:S02]  /*5980*/  CS2R R76, SRZ ;  /* 0x00000000004c7805 */ /* 0x000fe4000001ff00 */
[----:B------:R-:W-:Y:S02]  /*5990*/  LEA R2, R90, UR44, 0x3 ;  /* 0x0000002c5a027c11 */ /* 0x000fe4000f8e18ff */
[----:B------:R-:W-:Y:S02]  /*59a0*/  CS2R R74, SRZ ;  /* 0x00000000004a7805 */ /* 0x000fe4000001ff00 */
[----:B------:R-:W-:Y:S02]  /*59b0*/  @P0 SEL R4, R5, R4, !P3 ;  /* 0x0000000405040207 */ /* 0x000fe40005800000 */
[----:B------:R-:W-:Y:S02]  /*59c0*/  CS2R R72, SRZ ;  /* 0x0000000000487805 */ /* 0x000fe4000001ff00 */
[----:B------:R-:W-:Y:S02]  /*59d0*/  LEA R100, R36, UR44, 0x3 ;  /* 0x0000002c24647c11 */ /* 0x000fe4000f8e18ff */
[----:B------:R-:W-:Y:S02]  /*59e0*/  @P1 LOP3.LUT R4, R4, 0x1, RZ, 0xc0, !PT ;  /* 0x0000000104041812 */ /* 0x000fe400078ec0ff */
[----:B------:R-:W-:Y:S02]  /*59f0*/  SHF.L.U32 R3, R92, 0x1f, RZ ;  /* 0x0000001f5c037819 */ /* 0x000fe400000006ff */
[----:B------:R-:W-:Y:S02]  /*5a00*/  ISETP.NE.U32.OR P6, PT, R4, 0x1, !P1 ;  /* 0x000000010400780c */ /* 0x000fe40004fc5470 */
[----:B------:R-:W-:Y:S02]  /*5a10*/  PLOP3.LUT P2, PT, PT, PT, UP1, 0x80, 0x8 ;  /* 0x000000000008781c */ /* 0x000fe40003f4f018 */
[C---:B------:R-:W-:Y:S02]  /*5a20*/  LEA.HI R39, R36.reuse, R36, RZ, 0x1 ;  /* 0x0000002424277211 */ /* 0x040fe400078f08ff */
[----:B------:R-:W-:Y:S02]  /*5a30*/  SEL R4, RZ, 0xffffffff, P4 ;  /* 0xffffffffff047807 */ /* 0x000fe40002000000 */
[----:B------:R-:W-:Y:S01]  /*5a40*/  P2R R96, PR, RZ, 0x40 ;  /* 0x00000040ff607803 */ /* 0x000fe20000000000 */
[C---:B-1----:R-:W-:Y:S01]  /*5a50*/  IMAD.SHL.U32 R0, R39.reuse, 0x40, RZ ;  /* 0x0000004027007824 */ /* 0x042fe200078e00ff */
[----:B------:R-:W-:Y:S03]  /*5a60*/  LOP3.LUT R39, R39, 0xffe, RZ, 0xc0, !PT ;  /* 0x00000ffe27277812 */ /* 0x000fe600078ec0ff */
[----:B------:R-:W-:Y:S02]  /*5a70*/  @P6 SHF.L.U32 R7, R89, 0x1f, RZ ;  /* 0x0000001f59076819 */ /* 0x000fe400000006ff */
[----:B------:R-:W-:Y:S01]  /*5a80*/  @P2 SEL R4, R5, R4, !P3 ;  /* 0x0000000405042207 */ /* 0x000fe20005800000 */
[----:B------:R-:W-:Y:S01]  /*5a90*/  IMAD.IADD R39, R36, 0x1, -R39 ;  /* 0x0000000124277824 */ /* 0x000fe200078e0a27 */
[----:B------:R-:W1:Y:S01]  /*5aa0*/  @P6 SYNCS.PHASECHK.TRANS64.TRYWAIT P1, [R2+URZ+0x40], R7 ;  /* 0x00004007020065a7 */ /* 0x000e6200080211ff */
[----:B------:R-:W-:Y:S02]  /*5ab0*/  LOP3.LUT R0, R0, 0xffffff80, RZ, 0xc0, !PT ;  /* 0xffffff8000007812 */ /* 0x000fe400078ec0ff */
[----:B------:R-:W-:Y:S03]  /*5ac0*/  LOP3.LUT R4, R4, 0x1, RZ, 0xc0, !PT ;  /* 0x0000000104047812 */ /* 0x000fe600078ec0ff */
[----:B------:R-:W-:Y:S01]  /*5ad0*/  IMAD.IADD R0, R37, 0x1, R0 ;  /* 0x0000000125007824 */ /* 0x000fe200078e0200 */
[----:B------:R-:W-:Y:S03]  /*5ae0*/  ISETP.NE.U32.AND P5, PT, R4, 0x1, PT ;  /* 0x000000010400780c */ /* 0x000fe60003fa5070 */
[----:B------:R-:W-:Y:S01]  /*5af0*/  IMAD R39, R39, 0x100000, R0 ;  /* 0x0010000027277824 */ /* 0x000fe200078e0200 */
[----:B------:R-:W-:Y:S01]  /*5b00*/  P2R R103, PR, RZ, 0x20 ;  /* 0x00000020ff677803 */ /* 0x000fe20000000000 */
[----:B------:R2:W4:Y:S01]  /*5b10*/  SYNCS.PHASECHK.TRANS64.TRYWAIT P0, [R100+URZ+0x90], R3 ;  /* 0x00009003640075a7 */ /* 0x00052200080011ff */
[----:B-1----:R-:W-:Y:S01]  /*5b20*/  @P6 SEL R102, RZ, 0x1, !P1 ;  /* 0x00000001ff666807 */ /* 0x002fe20004800000 */
[----:B--2---:R-:W-:Y:S06]  /*5b30*/  @!P6 BRA `(.L_x_94) ;  /* 0x000000000080e947 */ /* 0x004fec0003800000 */
[----:B------:R-:W-:Y:S01]  /*5b40*/  @P5 IMAD R6, R90, 0x1000, R71 ;  /* 0x000010005a065824 */ /* 0x000fe200078e0247 */
[----:B------:R-:W1:Y:S01]  /*5b50*/  S2R R0, SR_CgaCtaId ;  /* 0x0000000000007919 */ /* 0x000e620000008800 */
[----:B------:R-:W-:Y:S01]  /*5b60*/  ISETP.NE.AND P1, PT, R102, RZ, PT ;  /* 0x000000ff6600720c */ /* 0x000fe20003f25270 */
[----:B------:R-:W-:Y:S01]  /*5b70*/  BSSY B0, `(.L_x_95) ;  /* 0x000000b000007945 */ /* 0x000fe20003800000 */
[----:B------:R-:W-:Y:S01]  /*5b80*/  @P5 VIADD R4, R6, UR44 ;  /* 0x0000002c06045c36 */ /* 0x000fe20008000000 */
[----:B------:R-:W-:Y:S02]  /*5b90*/  CS2R R74, SRZ ;  /* 0x00000000004a7805 */ /* 0x000fe4000001ff00 */
[----:B------:R-:W-:Y:S02]  /*5ba0*/  CS2R R72, SRZ ;  /* 0x0000000000487805 */ /* 0x000fe4000001ff00 */
[----:B------:R-:W-:Y:S01]  /*5bb0*/  CS2R R78, SRZ ;  /* 0x00000000004e7805 */ /* 0x000fe2000001ff00 */
[----:B------:R-:W-:Y:S01]  /*5bc0*/  @P5 IMAD R4, R93, -0x10, R4 ;  /* 0xfffffff05d045824 */ /* 0x000fe200078e0204 */
[----:B------:R-:W-:Y:S04]  /*5bd0*/  CS2R R76, SRZ ;  /* 0x00000000004c7805 */ /* 0x000fe8000001ff00 */
[----:B------:R-:W-:Y:S05]  /*5be0*/  @P1 BRA `(.L_x_96) ;  /* 0x00000000000c1947 */ /* 0x000fea0003800000 */
[----:B------:R-:W-:Y:S04]  /*5bf0*/  SHF.L.U32 R5, R89, 0x1f, RZ ;  /* 0x0000001f59057819 */ /* 0x000fe800000006ff */
[----:B------:R-:W2:Y:S02]  /*5c00*/  SYNCS.PHASECHK.TRANS64.TRYWAIT P1, [R2+URZ+0x40], R5 ;  /* 0x00004005020075a7 */ /* 0x000ea400080211ff */
[----:B--2---:R-:W-:Y:S05]  /*5c10*/  @!P1 BRA `(.L_x_97) ;  /* 0x0000002000f49947 */ /* 0x004fea0003800000 */
.L_x_96:
[----:B------:R-:W-:Y:S05]  /*5c20*/  BSYNC B0 ;  /* 0x0000000000007941 */ /* 0x000fea0003800000 */
.L_x_95:
[----:B------:R-:W-:Y:S01]  /*5c30*/  ISETP.NE.AND P1, PT, R103, RZ, PT ;  /* 0x000000ff6700720c */ /* 0x000fe20003f25270 */
[----:B--2---:R-:W-:Y:S02]  /*5c40*/  VIADD R5, R2, 0x50 ;  /* 0x0000005002057836 */ /* 0x004fe40000000000 */
[----:B------:R-:W-:Y:S03]  /*5c50*/  VIADD R90, R90, 0x1 ;  /* 0x000000015a5a7836 */ /* 0x000fe60000000000 */
[----:B-1----:R-:W-:Y:S07]  /*5c60*/  PRMT R0, R0, 0x654, R5 ;  /* 0x0000065400007816 */ /* 0x002fee0000000005 */
[----:B------:R1:W2:Y:S04]  /*5c70*/  @P1 LDS.128 R72, [R6+UR44+0x200] ;  /* 0x0002002c06481984 */ /* 0x0002a80008000c00 */
[----:B------:R1:W1:Y:S01]  /*5c80*/  @P1 LDS.128 R76, [R4+0x210] ;  /* 0x00021000044c1984 */ /* 0x0002620000000c00 */
[C---:B------:R-:W-:Y:S01]  /*5c90*/  ISETP.NE.AND P1, PT, R90.reuse, 0x2, PT ;  /* 0x000000025a00780c */ /* 0x040fe20003f25270 */
[----:B------:R-:W-:Y:S01]  /*5ca0*/  @!PT LDS RZ, [RZ] ;  /* 0x00000000fffff984 */ /* 0x000fe20000000800 */
[----:B------:R-:W-:Y:S01]  /*5cb0*/  @!PT LDS RZ, [RZ] ;  /* 0x00000000fffff984 */ /* 0x000fe20000000800 */
[----:B------:R-:W-:Y:S01]  /*5cc0*/  @!PT LDS RZ, [RZ] ;  /* 0x00000000fffff984 */ /* 0x000fe20000000800 */
[----:B------:R-:W-:Y:S01]  /*5cd0*/  @!PT LDS RZ, [RZ] ;  /* 0x00000000fffff984 */ /* 0x000fe20000000800 */
[----:B------:R5:W-:Y:S06]  /*5ce0*/  MEMBAR.ALL.CTA ;  /* 0x0000000000007992 */ /* 0x000bec0000008000 */
[----:B-----5:R-:W5:Y:S01]  /*5cf0*/  FENCE.VIEW.ASYNC.S ;  /* 0x00000000000073c6 */ /* 0x020f620000000000 */
[----:B------:R-:W-:Y:S01]  /*5d00*/  SEL R90, R90, RZ, P1 ;  /* 0x000000ff5a5a7207 */ /* 0x000fe20000800000 */
[----:B-----5:R5:W-:Y:S02]  /*5d10*/  SYNCS.ARRIVE.TRANS64.RED.A1T0 RZ, [R0+URZ], RZ ;  /* 0x000000ff00ff79a7 */ /* 0x020be400081004ff */
[----:B-----5:R-:W-:Y:S04]  /*5d20*/  SEL R0, RZ, 0x1, P1 ;  /* 0x00000001ff007807 */ /* 0x020fe80000800000 */
[----:B--2---:R-:W-:Y:S02]  /*5d30*/  LOP3.LUT R89, R89, R0, RZ, 0x3c, !PT ;  /* 0x0000000059597212 */ /* 0x004fe400078e3cff */
.L_x_94:
[----:B------:R-:W-:Y:S05]  /*5d40*/  BSYNC B1 ;  /* 0x0000000000017941 */ /* 0x000fea0003800000 */
.L_x_93:
[----:B------:R-:W-:Y:S04]  /*5d50*/  SHF.R.U32.HI R0, RZ, 0x15, R39 ;  /* 0x00000015ff007819 */ /* 0x000fe80000011627 */
[----:B------:R-:W-:Y:S01]  /*5d60*/  LOP3.LUT P1, RZ, R0, 0x3, R85, 0x48, !PT ;  /* 0x0000000300ff7812 */ /* 0x000fe20007824855 */
[----:B------:R-:W-:Y:S01]  /*5d70*/  @!UPT UIADD3 URZ, UPT, UPT, URZ, URZ, URZ ;  /* 0x000000fffffff290 */ /* 0x000fe2000fffe0ff */
[----:B----4-:R-:W-:Y:S11]  /*5d80*/  @P0 BRA `(.L_x_98) ;  /* 0x0000000000080947 */ /* 0x010ff60003800000 */
[----:B------:R-:W2:Y:S02]  /*5d90*/  SYNCS.PHASECHK.TRANS64.TRYWAIT P0, [R100+URZ+0x90], R3 ;  /* 0x00009003640075a7 */ /* 0x000ea400080011ff */
[----:B--2---:R-:W-:Y:S05]  /*5da0*/  @!P0 BRA `(.L_x_99) ;  /* 0x0000002000a48947 */ /* 0x004fea0003800000 */
.L_x_98:
[----:B------:R-:W-:Y:S05]  /*5db0*/  @!P1 BRA `(.L_x_100) ;  /* 0x0000000000409947 */ /* 0x000fea0003800000 */
[----:B------:R-:W4:Y:S01]  /*5dc0*/  LDCU.64 UR8, c[0x4][0x70] ;  /* 0x01000e00ff0877ac */ /* 0x000f220008000a00 */
[----:B--2---:R-:W-:Y:S01]  /*5dd0*/  MOV R3, 0x0 ;  /* 0x0000000000037802 */ /* 0x004fe20000000f00 */
[----:B------:R-:W-:Y:S02]  /*5de0*/  HFMA2 R12, -RZ, RZ, 0, 5.9604644775390625e-08 ;  /* 0x00000001ff0c7431 */ /* 0x000fe400000001ff */
[----:B------:R-:W-:Y:S02]  /*5df0*/  IMAD.MOV.U32 R8, RZ, RZ, 0x192 ;  /* 0x00000192ff087424 */ /* 0x000fe400078e00ff */
[----:B------:R-:W-:Y:S01]  /*5e00*/  IMAD.MOV.U32 R13, RZ, RZ, RZ ;  /* 0x000000ffff0d7224 */ /* 0x000fe200078e00ff */
[----:B------:R-:W2:Y:S01]  /*5e10*/  LDCU.64 UR6, c[0x4][0x78] ;  /* 0x01000f00ff0677ac */ /* 0x000ea20008000a00 */
[----:B------:R-:W3:Y:S01]  /*5e20*/  LDC.64 R2, c[0x4][R3] ;  /* 0x0100000003027b82 */ /* 0x000ee20000000a00 */
[----:B------:R-:W5:Y:S01]  /*5e30*/  LDCU.64 UR4, c[0x4][0x10] ;  /* 0x01000200ff0477ac */ /* 0x000f620008000a00 */
[----:B----4-:R-:W-:Y:S01]  /*5e40*/  MOV R5, UR9 ;  /* 0x0000000900057c02 */ /* 0x010fe20008000f00 */
[----:B-1----:R-:W-:Y:S01]  /*5e50*/  IMAD.U32 R4, RZ, RZ, UR8 ;  /* 0x00000008ff047e24 */ /* 0x002fe2000f8e00ff */
[----:B--2---:R-:W-:Y:S01]  /*5e60*/  MOV R7, UR7 ;  /* 0x0000000700077c02 */ /* 0x004fe20008000f00 */
[----:B------:R-:W-:Y:S01]  /*5e70*/  IMAD.U32 R6, RZ, RZ, UR6 ;  /* 0x00000006ff067e24 */ /* 0x000fe2000f8e00ff */
[----:B-----5:R-:W-:Y:S01]  /*5e80*/  MOV R11, UR5 ;  /* 0x00000005000b7c02 */ /* 0x020fe20008000f00 */
[----:B------:R-:W-:Y:S02]  /*5e90*/  IMAD.U32 R10, RZ, RZ, UR4 ;  /* 0x00000004ff0a7e24 */ /* 0x000fe4000f8e00ff */
[----:B------:R-:W-:Y:S07]  /*5ea0*/  LEPC R20, `(.L_x_100) ;  /* 0x000000001014794e */ /* 0x000fee0000000000 */
[----:B---3--:R-:W-:Y:S05]  /*5eb0*/  CALL.ABS.NOINC R2 ;  /* 0x0000000002007343 */ /* 0x008fea0003c00000 */
.L_x_100:
[-C--:B------:R-:W-:Y:S01]  /*5ec0*/  F2FP.F16.E5M2.UNPACK_B R42, R72.reuse ;  /* 0x00000048ff2a723e */ /* 0x080fe200020004ff */
[----:B------:R-:W-:Y:S05]  /*5ed0*/  WARPSYNC.ALL ;  /* 0x0000000000007948 */ /* 0x000fea0003800000 */
[----:B------:R-:W-:Y:S01]  /*5ee0*/  R2UR UR4, R39 ;  /* 0x00000000270472ca */ /* 0x000fe200000e0000 */
[--C-:B------:R-:W-:Y:S01]  /*5ef0*/  HADD2.F32 R40, -RZ, R42.reuse.H0_H0 ;  /* 0x2000002aff287230 */ /* 0x100fe20000004100 */
[----:B------:R-:W-:Y:S01]  /*5f00*/  F2FP.F16.E5M2.UNPACK_B R43, R72.H1 ;  /* 0x00000048ff2b723e */ /* 0x000fe200030004ff */
[----:B------:R-:W-:Y:S01]  /*5f10*/  HADD2.F32 R42, -RZ, R42.H1_H1 ;  /* 0x3000002aff2a7230 */ /* 0x000fe20000004100 */
[-C--:B------:R-:W-:Y:S01]  /*5f20*/  F2FP.F16.E5M2.UNPACK_B R45, R73.reuse ;  /* 0x00000049ff2d723e */ /* 0x080fe200020004ff */
[----:B------:R-:W-:Y:S01]  /*5f30*/  BSSY.RECONVERGENT B0, `(.L_x_101) ;  /* 0x0000099000007945 */ /* 0x000fe20003800200 */
[----:B------:R-:W-:Y:S01]  /*5f40*/  F2FP.F16.E5M2.UNPACK_B R47, R73.H1 ;  /* 0x00000049ff2f723e */ /* 0x000fe200030004ff */
[--C-:B------:R-:W-:Y:S01]  /*5f50*/  HADD2.F32 R44, -RZ, R43.reuse.H0_H0 ;  /* 0x2000002bff2c7230 */ /* 0x100fe20000004100 */
[-C--:B------:R-:W-:Y:S01]  /*5f60*/  F2FP.F16.E5M2.UNPACK_B R49, R74.reuse ;  /* 0x0000004aff31723e */ /* 0x080fe200020004ff */
[----:B------:R-:W-:Y:S01]  /*5f70*/  HADD2.F32 R46, -RZ, R43.H1_H1 ;  /* 0x3000002bff2e7230 */ /* 0x000fe20000004100 */
[----:B------:R-:W-:Y:S01]  /*5f80*/  F2FP.F16.E5M2.UNPACK_B R51, R74.H1 ;  /* 0x0000004aff33723e */ /* 0x000fe200030004ff */
[--C-:B------:R-:W-:Y:S01]  /*5f90*/  HADD2.F32 R43, -RZ, R45.reuse.H0_H0 ;  /* 0x2000002dff2b7230 */ /* 0x100fe20000004100 */
[-C--:B------:R-:W-:Y:S01]  /*5fa0*/  F2FP.F16.E5M2.UNPACK_B R53, R75.reuse ;  /* 0x0000004bff35723e */ /* 0x080fe200020004ff */
[----:B-1----:R-:W-:Y:S01]  /*5fb0*/  LDTM.16dp32bit_t0_t15.x32 R4, tmem[UR4] ;  /* 0x00000004000479ee */ /* 0x002fe20008a80000 */
[----:B------:R-:W3:Y:S01]  /*5fc0*/  LDTM.16dp32bit_t16_t31.x32 R4, tmem[UR4+0x20] ;  /* 0x00002004000479ee */ /* 0x000ee20008aa0000 */
[----:B------:R-:W-:Y:S01]  /*5fd0*/  ISETP.NE.AND P6, PT, R96, RZ, PT ;  /* 0x000000ff6000720c */ /* 0x000fe20003fc5270 */
[----:B------:R-:W-:Y:S01]  /*5fe0*/  HADD2.F32 R48, -RZ, R45.H1_H1 ;  /* 0x3000002dff307230 */ /* 0x000fe20000004100 */
[----:B------:R-:W-:Y:S01]  /*5ff0*/  IADD3 R109, PT, PT, R71, UR44, RZ ;  /* 0x0000002c476d7c10 */ /* 0x000fe2000fffe0ff */
[----:B------:R-:W-:Y:S01]  /*6000*/  HADD2.F32 R52, -RZ, R49.H1_H1 ;  /* 0x30000031ff347230 */ /* 0x000fe20000004100 */
[----:B------:R-:W-:Y:S01]  /*6010*/  SHF.L.U32 R108, R88, 0x4, RZ ;  /* 0x00000004586c7819 */ /* 0x000fe200000006ff */
[----:B------:R-:W-:Y:S01]  /*6020*/  HADD2.F32 R56, -RZ, R53.H1_H1 ;  /* 0x30000035ff387230 */ /* 0x000fe20000004100 */
[----:B------:R-:W-:Y:S01]  /*6030*/  F2FP.F16.E5M2.UNPACK_B R55, R75.H1 ;  /* 0x0000004bff37723e */ /* 0x000fe200030004ff */
[--C-:B------:R-:W-:Y:S01]  /*6040*/  HADD2.F32 R45, -RZ, R47.reuse.H0_H0 ;  /* 0x2000002fff2d7230 */ /* 0x100fe20000004100 */
[----:B------:R-:W-:Y:S01]  /*6050*/  IADD3 R101, PT, PT, R109, R108, RZ ;  /* 0x0000006c6d657210 */ /* 0x000fe20007ffe0ff */
[----:B------:R-:W-:Y:S01]  /*6060*/  HADD2.F32 R50, -RZ, R47.H1_H1 ;  /* 0x3000002fff327230 */ /* 0x000fe20000004100 */
[-C--:B------:R-:W-:Y:S01]  /*6070*/  F2FP.F16.E5M2.UNPACK_B R57, R76.reuse ;  /* 0x0000004cff39723e */ /* 0x080fe200020004ff */
[----:B------:R-:W-:Y:S01]  /*6080*/  HADD2.F32 R47, -RZ, R49.H0_H0 ;  /* 0x20000031ff2f7230 */ /* 0x000fe20000004100 */
[----:B------:R-:W-:Y:S01]  /*6090*/  F2FP.F16.E5M2.UNPACK_B R59, R76.H1 ;  /* 0x0000004cff3b723e */ /* 0x000fe200030004ff */
[----:B------:R-:W-:Y:S01]  /*60a0*/  HADD2.F32 R49, -RZ, R51.H0_H0 ;  /* 0x20000033ff317230 */ /* 0x000fe20000004100 */
[-C--:B------:R-:W-:Y:S01]  /*60b0*/  F2FP.F16.E5M2.UNPACK_B R61, R77.reuse ;  /* 0x0000004dff3d723e */ /* 0x080fe200020004ff */
[----:B------:R-:W-:Y:S01]  /*60c0*/  HADD2.F32 R60, -RZ, R57.H1_H1 ;  /* 0x30000039ff3c7230 */ /* 0x000fe20000004100 */
[----:B------:R-:W-:Y:S01]  /*60d0*/  F2FP.F16.E5M2.UNPACK_B R63, R77.H1 ;  /* 0x0000004dff3f723e */ /* 0x000fe200030004ff */
[----:B------:R-:W-:Y:S01]  /*60e0*/  HADD2.F32 R54, -RZ, R51.H1_H1 ;  /* 0x30000033ff367230 */ /* 0x000fe20000004100 */
[-C--:B------:R-:W-:Y:S01]  /*60f0*/  F2FP.F16.E5M2.UNPACK_B R65, R78.reuse ;  /* 0x0000004eff41723e */ /* 0x080fe200020004ff */
[----:B------:R-:W-:Y:S01]  /*6100*/  HADD2.F32 R51, -RZ, R53.H0_H0 ;  /* 0x20000035ff337230 */ /* 0x000fe20000004100 */
[----:B------:R-:W-:Y:S01]  /*6110*/  F2FP.F16.E5M2.UNPACK_B R67, R78.H1 ;  /* 0x0000004eff43723e */ /* 0x000fe200030004ff */
[----:B------:R-:W-:Y:S01]  /*6120*/  HADD2.F32 R64, -RZ, R61.H1_H1 ;  /* 0x3000003dff407230 */ /* 0x000fe20000004100 */
[----:B------:R-:W-:Y:S01]  /*6130*/  ISETP.NE.AND P0, PT, R95, RZ, PT ;  /* 0x000000ff5f00720c */ /* 0x000fe20003f05270 */
[C---:B---3--:R-:W-:Y:S01]  /*6140*/  FMUL R0, R38.reuse, R4 ;  /* 0x0000000426007220 */ /* 0x048fe20000400000 */
[C---:B------:R-:W-:Y:S01]  /*6150*/  FMUL R2, R38.reuse, R5 ;  /* 0x0000000526027220 */ /* 0x040fe20000400000 */
[C---:B------:R-:W-:Y:S01]  /*6160*/  FMUL R4, R38.reuse, R8 ;  /* 0x0000000826047220 */ /* 0x040fe20000400000 */
[C---:B------:R-:W-:Y:S01]  /*6170*/  FMUL R5, R38.reuse, R9 ;  /* 0x0000000926057220 */ /* 0x040fe20000400000 */
[C---:B------:R-:W-:Y:S01]  /*6180*/  FFMA R0, R41.reuse, R40, R0 ;  /* 0x0000002829007223 */ /* 0x040fe20000000000 */
[C---:B------:R-:W-:Y:S01]  /*6190*/  FFMA R2, R41.reuse, R42, R2 ;  /* 0x0000002a29027223 */ /* 0x040fe20000000002 */
[C---:B------:R-:W-:Y:S01]  /*61a0*/  FMUL R8, R38.reuse, R12 ;  /* 0x0000000c26087220 */ /* 0x040fe20000400000 */
[C---:B------:R-:W-:Y:S01]  /*61b0*/  FMUL R9, R38.reuse, R13 ;  /* 0x0000000d26097220 */ /* 0x040fe20000400000 */
[C---:B------:R-:W-:Y:S01]  /*61c0*/  FMUL R12, R38.reuse, R16 ;  /* 0x00000010260c7220 */ /* 0x040fe20000400000 */
[C---:B------:R-:W-:Y:S01]  /*61d0*/  FMUL R13, R38.reuse, R17 ;  /* 0x00000011260d7220 */ /* 0x040fe20000400000 */
[C---:B------:R-:W-:Y:S01]  /*61e0*/  FMUL R16, R38.reuse, R20 ;  /* 0x0000001426107220 */ /* 0x040fe20000400000 */
[C---:B------:R-:W-:Y:S01]  /*61f0*/  FMUL R17, R38.reuse, R21 ;  /* 0x0000001526117220 */ /* 0x040fe20000400000 */
[C---:B------:R-:W-:Y:S01]  /*6200*/  FMUL R20, R38.reuse, R24 ;  /* 0x0000001826147220 */ /* 0x040fe20000400000 */
[C---:B------:R-:W-:Y:S01]  /*6210*/  FMUL R21, R38.reuse, R25 ;  /* 0x0000001926157220 */ /* 0x040fe20000400000 */
[----:B------:R-:W-:Y:S02]  /*6220*/  HADD2.F32 R68, -RZ, R65.H1_H1 ;  /* 0x30000041ff447230 */ /* 0x000fe40000004100 */
[C---:B------:R-:W-:Y:S01]  /*6230*/  FMUL R24, R38.reuse, R28 ;  /* 0x0000001c26187220 */ /* 0x040fe20000400000 */
[C---:B------:R-:W-:Y:S01]  /*6240*/  FMUL R25, R38.reuse, R29 ;  /* 0x0000001d26197220 */ /* 0x040fe20000400000 */
[C---:B------:R-:W-:Y:S01]  /*6250*/  FMUL R28, R38.reuse, R32 ;  /* 0x00000020261c7220 */ /* 0x040fe20000400000 */
[C---:B------:R-:W-:Y:S01]  /*6260*/  FMUL R29, R38.reuse, R33 ;  /* 0x00000021261d7220 */ /* 0x040fe20000400000 */
[C---:B--2---:R-:W-:Y:S01]  /*6270*/  FMUL R3, R38.reuse, R6 ;  /* 0x0000000626037220 */ /* 0x044fe20000400000 */
[C---:B------:R-:W-:Y:S01]  /*6280*/  FMUL R7, R38.reuse, R7 ;  /* 0x0000000726077220 */ /* 0x040fe20000400000 */
[C---:B------:R-:W-:Y:S01]  /*6290*/  FMUL R6, R38.reuse, R10 ;  /* 0x0000000a26067220 */ /* 0x040fe20000400000 */
[C---:B------:R-:W-:Y:S01]  /*62a0*/  FMUL R11, R38.reuse, R11 ;  /* 0x0000000b260b7220 */ /* 0x040fe20000400000 */
[C---:B------:R-:W-:Y:S01]  /*62b0*/  FFMA R3, R41.reuse, R44, R3 ;  /* 0x0000002c29037223 */ /* 0x040fe20000000003 */
[C---:B------:R-:W-:Y:S01]  /*62c0*/  FFMA R7, R41.reuse, R46, R7 ;  /* 0x0000002e29077223 */ /* 0x040fe20000000007 */
[C---:B------:R-:W-:Y:S01]  /*62d0*/  FFMA R4, R41.reuse, R43, R4 ;  /* 0x0000002b29047223 */ /* 0x040fe20000000004 */
[----:B------:R-:W-:Y:S01]  /*62e0*/  F2FP.F16.E5M2.UNPACK_B R40, R79 ;  /* 0x0000004fff28723e */ /* 0x000fe200020004ff */
[C---:B------:R-:W-:Y:S01]  /*62f0*/  FFMA R5, R41.reuse, R48, R5 ;  /* 0x0000003029057223 */ /* 0x040fe20000000005 */
[C---:B------:R-:W-:Y:S01]  /*6300*/  FFMA R6, R41.reuse, R45, R6 ;  /* 0x0000002d29067223 */ /* 0x040fe20000000006 */
[----:B------:R-:W-:Y:S01]  /*6310*/  F2FP.F16.E5M2.UNPACK_B R42, R79.H1 ;  /* 0x0000004fff2a723e */ /* 0x000fe200030004ff */
[C---:B------:R-:W-:Y:S01]  /*6320*/  FFMA R11, R41.reuse, R50, R11 ;  /* 0x00000032290b7223 */ /* 0x040fe2000000000b */
[----:B------:R-:W-:Y:S01]  /*6330*/  FFMA R8, R41, R47, R8 ;  /* 0x0000002f29087223 */ /* 0x000fe20000000008 */
[----:B------:R-:W-:Y:S01]  /*6340*/  F2FP.SATFINITE.E5M2.F32.PACK_AB_MERGE_C R97, R7, R3, RZ ;  /* 0x000000030761723e */ /* 0x000fe200048060ff */
[C---:B------:R-:W-:Y:S01]  /*6350*/  FFMA R9, R41.reuse, R52, R9 ;  /* 0x0000003429097223 */ /* 0x040fe20000000009 */
[----:B------:R-:W-:Y:S01]  /*6360*/  FMUL R10, R38, R14 ;  /* 0x0000000e260a7220 */ /* 0x000fe20000400000 */
[----:B------:R-:W-:Y:S01]  /*6370*/  LEA R109, R90, UR44, 0x3 ;  /* 0x0000002c5a6d7c11 */ /* 0x000fe2000f8e18ff */
[----:B------:R-:W-:Y:S01]  /*6380*/  FMUL R15, R38, R15 ;  /* 0x0000000f260f7220 */ /* 0x000fe20000400000 */
[--C-:B------:R-:W-:Y:S01]  /*6390*/  HADD2.F32 R53, -RZ, R55.reuse.H0_H0 ;  /* 0x20000037ff357230 */ /* 0x100fe20000004100 */
[----:B------:R-:W-:Y:S01]  /*63a0*/  F2FP.SATFINITE.E5M2.F32.PACK_AB_MERGE_C R96, R2, R0, R97 ;  /* 0x000000000260723e */ /* 0x000fe20004806061 */
[----:B------:R-:W-:Y:S01]  /*63b0*/  FFMA R10, R41, R49, R10 ;  /* 0x00000031290a7223 */ /* 0x000fe2000000000a */
[----:B------:R-:W-:Y:S01]  /*63c0*/  F2FP.SATFINITE.E5M2.F32.PACK_AB_MERGE_C R97, R11, R6, RZ ;  /* 0x000000060b61723e */ /* 0x000fe200048060ff */
[C---:B------:R-:W-:Y:S01]  /*63d0*/  FFMA R15, R41.reuse, R54, R15 ;  /* 0x00000036290f7223 */ /* 0x040fe2000000000f */
[C---:B------:R-:W-:Y:S01]  /*63e0*/  FFMA R12, R41.reuse, R51, R12 ;  /* 0x00000033290c7223 */ /* 0x040fe2000000000c */
[----:B------:R-:W-:Y:S01]  /*63f0*/  FFMA R13, R41, R56, R13 ;  /* 0x00000038290d7223 */ /* 0x000fe2000000000d */
[----:B------:R-:W-:Y:S01]  /*6400*/  F2FP.SATFINITE.E5M2.F32.PACK_AB_MERGE_C R97, R5, R4, R97 ;  /* 0x000000040561723e */ /* 0x000fe20004806061 */
[----:B------:R-:W-:Y:S01]  /*6410*/  HADD2.F32 R58, -RZ, R55.H1_H1 ;  /* 0x30000037ff3a7230 */ /* 0x000fe20000004100 */
[----:B------:R-:W-:Y:S01]  /*6420*/  F2FP.SATFINITE.E5M2.F32.PACK_AB_MERGE_C R98, R15, R10, RZ ;  /* 0x0000000a0f62723e */ /* 0x000fe200048060ff */
[----:B------:R-:W-:Y:S02]  /*6430*/  HADD2.F32 R55, -RZ, R57.H0_H0 ;  /* 0x20000039ff377230 */ /* 0x000fe40000004100 */
[C---:B------:R-:W-:Y:S01]  /*6440*/  FMUL R14, R38.reuse, R18 ;  /* 0x00000012260e7220 */ /* 0x040fe20000400000 */
[C---:B------:R-:W-:Y:S01]  /*6450*/  FMUL R19, R38.reuse, R19 ;  /* 0x0000001326137220 */ /* 0x040fe20000400000 */
[--C-:B------:R-:W-:Y:S02]  /*6460*/  HADD2.F32 R57, -RZ, R59.reuse.H0_H0 ;  /* 0x2000003bff397230 */ /* 0x100fe40000004100 */
[C---:B------:R-:W-:Y:S01]  /*6470*/  FMUL R18, R38.reuse, R22 ;  /* 0x0000001626127220 */ /* 0x040fe20000400000 */
[C---:B------:R-:W-:Y:S01]  /*6480*/  FFMA R14, R41.reuse, R53, R14 ;  /* 0x00000035290e7223 */ /* 0x040fe2000000000e */
[----:B------:R-:W-:Y:S02]  /*6490*/  HADD2.F32 R62, -RZ, R59.H1_H1 ;  /* 0x3000003bff3e7230 */ /* 0x000fe40000004100 */
[C---:B------:R-:W-:Y:S01]  /*64a0*/  FFMA R19, R41.reuse, R58, R19 ;  /* 0x0000003a29137223 */ /* 0x040fe20000000013 */
[----:B------:R-:W-:Y:S02]  /*64b0*/  HADD2.F32 R59, -RZ, R61.H0_H0 ;  /* 0x2000003dff3b7230 */ /* 0x000fe40000004100 */
[C---:B------:R-:W-:Y:S01]  /*64c0*/  FMUL R23, R38.reuse, R23 ;  /* 0x0000001726177220 */ /* 0x040fe20000400000 */
[C---:B------:R-:W-:Y:S01]  /*64d0*/  FFMA R16, R41.reuse, R55, R16 ;  /* 0x0000003729107223 */ /* 0x040fe20000000010 */
[C---:B------:R-:W-:Y:S01]  /*64e0*/  FFMA R17, R41.reuse, R60, R17 ;  /* 0x0000003c29117223 */ /* 0x040fe20000000011 */
[--C-:B------:R-:W-:Y:S02]  /*64f0*/  HADD2.F32 R61, -RZ, R63.reuse.H0_H0 ;  /* 0x2000003fff3d7230 */ /* 0x100fe40000004100 */
[C---:B------:R-:W-:Y:S01]  /*6500*/  FFMA R18, R41.reuse, R57, R18 ;  /* 0x0000003929127223 */ /* 0x040fe20000000012 */
[----:B------:R-:W-:Y:S02]  /*6510*/  HADD2.F32 R66, -RZ, R63.H1_H1 ;  /* 0x3000003fff427230 */ /* 0x000fe40000004100 */
[C---:B------:R-:W-:Y:S01]  /*6520*/  FMUL R22, R38.reuse, R26 ;  /* 0x0000001a26167220 */ /* 0x040fe20000400000 */
[----:B------:R-:W-:Y:S02]  /*6530*/  HADD2.F32 R63, -RZ, R65.H0_H0 ;  /* 0x20000041ff3f7230 */ /* 0x000fe40000004100 */
[C---:B------:R-:W-:Y:S01]  /*6540*/  FFMA R23, R41.reuse, R62, R23 ;  /* 0x0000003e29177223 */ /* 0x040fe20000000017 */
[C---:B------:R-:W-:Y:S01]  /*6550*/  FMUL R27, R38.reuse, R27 ;  /* 0x0000001b261b7220 */ /* 0x040fe20000400000 */
[C---:B------:R-:W-:Y:S01]  /*6560*/  FFMA R20, R41.reuse, R59, R20 ;  /* 0x0000003b29147223 */ /* 0x040fe20000000014 */
[C---:B------:R-:W-:Y:S01]  /*6570*/  FFMA R21, R41.reuse, R64, R21 ;  /* 0x0000004029157223 */ /* 0x040fe20000000015 */
[--C-:B------:R-:W-:Y:S02]  /*6580*/  HADD2.F32 R65, -RZ, R67.reuse.H0_H0 ;  /* 0x20000043ff417230 */ /* 0x100fe40000004100 */
[C---:B------:R-:W-:Y:S01]  /*6590*/  FFMA R22, R41.reuse, R61, R22 ;  /* 0x0000003d29167223 */ /* 0x040fe20000000016 */
[----:B------:R-:W-:Y:S02]  /*65a0*/  HADD2.F32 R70, -RZ, R67.H1_H1 ;  /* 0x30000043ff467230 */ /* 0x000fe40000004100 */
[C---:B------:R-:W-:Y:S01]  /*65b0*/  FMUL R26, R38.reuse, R30 ;  /* 0x0000001e261a7220 */ /* 0x040fe20000400000 */
[--C-:B------:R-:W-:Y:S02]  /*65c0*/  HADD2.F32 R67, -RZ, R40.reuse.H0_H0 ;  /* 0x20000028ff437230 */ /* 0x100fe40000004100 */
[C---:B------:R-:W-:Y:S01]  /*65d0*/  FFMA R27, R41.reuse, R66, R27 ;  /* 0x00000042291b7223 */ /* 0x040fe2000000001b */
[C---:B------:R-:W-:Y:S01]  /*65e0*/  FMUL R31, R38.reuse, R31 ;  /* 0x0000001f261f7220 */ /* 0x040fe20000400000 */
[C---:B------:R-:W-:Y:S01]  /*65f0*/  FFMA R24, R41.reuse, R63, R24 ;  /* 0x0000003f29187223 */ /* 0x040fe20000000018 */
[----:B------:R-:W-:Y:S02]  /*6600*/  HADD2.F32 R40, -RZ, R40.H1_H1 ;  /* 0x30000028ff287230 */ /* 0x000fe40000004100 */
[C---:B------:R-:W-:Y:S01]  /*6610*/  FFMA R25, R41.reuse, R68, R25 ;  /* 0x0000004429197223 */ /* 0x040fe20000000019 */
[--C-:B------:R-:W-:Y:S02]  /*6620*/  HADD2.F32 R69, -RZ, R42.reuse.H0_H0 ;  /* 0x2000002aff457230 */ /* 0x100fe40000004100 */
[C---:B------:R-:W-:Y:S01]  /*6630*/  FFMA R26, R41.reuse, R65, R26 ;  /* 0x00000041291a7223 */ /* 0x040fe2000000001a */
[----:B------:R-:W-:Y:S02]  /*6640*/  HADD2.F32 R42, -RZ, R42.H1_H1 ;  /* 0x3000002aff2a7230 */ /* 0x000fe40000004100 */
[C---:B------:R-:W-:Y:S01]  /*6650*/  FMUL R30, R38.reuse, R34 ;  /* 0x00000022261e7220 */ /* 0x040fe20000400000 */
[----:B------:R-:W-:Y:S01]  /*6660*/  FFMA R31, R41, R70, R31 ;  /* 0x00000046291f7223 */ /* 0x000fe2000000001f */
[----:B------:R-:W-:Y:S01]  /*6670*/  FMUL R35, R38, R35 ;  /* 0x0000002326237220 */ /* 0x000fe20000400000 */
[----:B------:R-:W-:Y:S01]  /*6680*/  F2FP.SATFINITE.E5M2.F32.PACK_AB_MERGE_C R99, R19, R14, RZ ;  /* 0x0000000e1363723e */ /* 0x000fe200048060ff */
[C---:B------:R-:W-:Y:S01]  /*6690*/  FFMA R28, R41.reuse, R67, R28 ;  /* 0x00000043291c7223 */ /* 0x040fe2000000001c */
[C---:B------:R-:W-:Y:S01]  /*66a0*/  FFMA R29, R41.reuse, R40, R29 ;  /* 0x00000028291d7223 */ /* 0x040fe2000000001d */
[C---:B------:R-:W-:Y:S01]  /*66b0*/  FFMA R30, R41.reuse, R69, R30 ;  /* 0x00000045291e7223 */ /* 0x040fe2000000001e */
[----:B------:R-:W-:Y:S01]  /*66c0*/  FFMA R35, R41, R42, R35 ;  /* 0x0000002a29237223 */ /* 0x000fe20000000023 */
[----:B------:R-:W-:Y:S02]  /*66d0*/  F2FP.SATFINITE.E5M2.F32.PACK_AB_MERGE_C R98, R9, R8, R98 ;  /* 0x000000080962723e */ /* 0x000fe40004806062 */
[----:B------:R-:W-:Y:S02]  /*66e0*/  F2FP.SATFINITE.E5M2.F32.PACK_AB_MERGE_C R99, R13, R12, R99 ;  /* 0x0000000c0d63723e */ /* 0x000fe40004806063 */
[----:B------:R-:W-:Y:S02]  /*66f0*/  F2FP.SATFINITE.E5M2.F32.PACK_AB_MERGE_C R104, R23, R18, RZ ;  /* 0x000000121768723e */ /* 0x000fe400048060ff */
[----:B------:R-:W-:Y:S01]  /*6700*/  F2FP.SATFINITE.E5M2.F32.PACK_AB_MERGE_C R105, R27, R22, RZ ;  /* 0x000000161b69723e */ /* 0x000fe200048060ff */
[----:B------:R1:W-:Y:S01]  /*6710*/  STS.128 [R71+UR44+0x2200], R96 ;  /* 0x0022006047007988 */ /* 0x0003e20008000c2c */
[----:B------:R-:W-:Y:S02]  /*6720*/  F2FP.SATFINITE.E5M2.F32.PACK_AB_MERGE_C R110, R31, R26, RZ ;  /* 0x0000001a1f6e723e */ /* 0x000fe400048060ff */
[----:B------:R-:W-:Y:S02]  /*6730*/  F2FP.SATFINITE.E5M2.F32.PACK_AB_MERGE_C R111, R35, R30, RZ ;  /* 0x0000001e236f723e */ /* 0x000fe400048060ff */
[----:B------:R-:W-:Y:S02]  /*6740*/  F2FP.SATFINITE.E5M2.F32.PACK_AB_MERGE_C R104, R17, R16, R104 ;  /* 0x000000101168723e */ /* 0x000fe40004806068 */
[----:B------:R-:W-:Y:S02]  /*6750*/  F2FP.SATFINITE.E5M2.F32.PACK_AB_MERGE_C R105, R21, R20, R105 ;  /* 0x000000141569723e */ /* 0x000fe40004806069 */
[----:B------:R-:W-:Y:S02]  /*6760*/  F2FP.SATFINITE.E5M2.F32.PACK_AB_MERGE_C R106, R25, R24, R110 ;  /* 0x00000018196a723e */ /* 0x000fe4000480606e */
[----:B------:R-:W-:Y:S02]  /*6770*/  F2FP.SATFINITE.E5M2.F32.PACK_AB_MERGE_C R107, R29, R28, R111 ;  /* 0x0000001c1d6b723e */ /* 0x000fe4000480606f */
[----:B------:R-:W-:Y:S03]  /*6780*/  @P6 SHF.L.U32 R110, R89, 0x1f, RZ ;  /* 0x0000001f596e6819 */ /* 0x000fe600000006ff */
[----:B------:R1:W-:Y:S01]  /*6790*/  STS.128 [R101+0x2210], R104 ;  /* 0x0022106865007388 */ /* 0x0003e20000000c00 */
[----:B------:R-:W-:Y:S01]  /*67a0*/  @!PT LDS RZ, [RZ] ;  /* 0x00000000fffff984 */ /* 0x000fe20000000800 */
[----:B------:R-:W-:Y:S01]  /*67b0*/  @!PT LDS RZ, [RZ] ;  /* 0x00000000fffff984 */ /* 0x000fe20000000800 */
[----:B------:R-:W-:Y:S01]  /*67c0*/  @!PT LDS RZ, [RZ] ;  /* 0x00000000fffff984 */ /* 0x000fe20000000800 */
[----:B------:R-:W-:Y:S01]  /*67d0*/  @!PT LDS RZ, [RZ] ;  /* 0x00000000fffff984 */ /* 0x000fe20000000800 */
[----:B------:R2:W-:Y:S07]  /*67e0*/  MEMBAR.ALL.CTA ;  /* 0x0000000000007992 */ /* 0x0005ee0000008000 */
[----:B--2---:R-:W2:Y:S02]  /*67f0*/  FENCE.VIEW.ASYNC.S ;  /* 0x00000000000073c6 */ /* 0x004ea40000000000 */
[----:B--2---:R-:W-:Y:S06]  /*6800*/  BAR.SYNC.DEFER_BLOCKING 0x1, 0x80 ;  /* 0x0042000000007b1d */ /* 0x004fec0000010000 */
[----:B------:R-:W-:Y:S05]  /*6810*/  @P0 BRA `(.L_x_102) ;  /* 0x0000000000280947 */ /* 0x000fea0003800000 */
[----:B------:R-:W2:Y:S01]  /*6820*/  LDCU.64 UR6, c[0x0][0x348] ;  /* 0x00006900ff0677ac */ /* 0x000ea20008000a00 */
[----:B------:R-:W-:Y:S01]  /*6830*/  UIADD3 UR4, UPT, UPT, UR44, 0x2200, URZ ;  /* 0x000022002c047890 */ /* 0x000fe2000fffe0ff */
[----:B------:R-:W-:Y:S05]  /*6840*/  UMOV UR51, UR36 ;  /* 0x0000002400337c82 */ /* 0x000fea0008000000 */
[----:B------:R-:W-:Y:S04]  /*6850*/  MOV R94, UR4 ;  /* 0x00000004005e7c02 */ /* 0x000fe80008000f00 */
[----:B------:R-:W-:Y:S01]  /*6860*/  R2UR UR48, R94 ;  /* 0x000000005e3072ca */ /* 0x000fe200000e0000 */
[----:B--2---:R-:W-:Y:S04]  /*6870*/  UIADD3 UR4, UP0, UPT, UR6, 0x680, URZ ;  /* 0x0000068006047890 */ /* 0x004fe8000ff1e0ff */
[----:B------:R-:W-:Y:S09]  /*6880*/  UIADD3.X UR5, UPT, UPT, URZ, UR7, URZ, UP0, !UPT ;  /* 0x00000007ff057290 */ /* 0x000ff200087fe4ff */
[----:B------:R2:W-:Y:S01]  /*6890*/  UTMASTG.3D [UR48], [UR4] ;  /* 0x00000030040073b5 */ /* 0x0005e20008010000 */
[----:B------:R0:W-:Y:S01]  /*68a0*/  UTMACMDFLUSH ;  /* 0x00000000000079b7 */ /* 0x0001e20000000000 */
[----:B--2---:R-:W-:Y:S04]  /*68b0*/  DEPBAR.LE SB0, 0x1 ;  /* 0x000080400000791a */ /* 0x004fe80000000000 */
.L_x_102:
[----:B------:R-:W-:Y:S05]  /*68c0*/  BSYNC.RECONVERGENT B0 ;  /* 0x0000000000007941 */ /* 0x000fea0003800200 */
.L_x_101:
[----:B------:R-:W-:Y:S06]  /*68d0*/  BAR.SYNC.DEFER_BLOCKING 0x1, 0x80 ;  /* 0x0042000000007b1d */ /* 0x000fec0000010000 */
[----:B------:R-:W2:Y:S01]  /*68e0*/  @P6 SYNCS.PHASECHK.TRANS64.TRYWAIT P0, [R109+URZ+0x40], R110 ;  /* 0x0000406e6d0065a7 */ /* 0x000ea200080011ff */
[----:B------:R-:W-:Y:S01]  /*68f0*/  BSSY B1, `(.L_x_103) ;  /* 0x0000020000017945 */ /* 0x000fe20003800000 */
[----:B--2---:R-:W-:Y:S03]  /*6900*/  @P6 SEL R102, RZ, 0x1, !P0 ;  /* 0x00000001ff666807 */ /* 0x004fe60004000000 */
[----:B------:R-:W-:Y:S05]  /*6910*/  @!P6 BRA `(.L_x_104) ;  /* 0x000000000074e947 */ /* 0x000fea0003800000 */
[----:B------:R-:W-:Y:S01]  /*6920*/  ISETP.NE.AND P1, PT, R103, RZ, PT ;  /* 0x000000ff6700720c */ /* 0x000fe20003f25270 */
[----:B------:R-:W2:Y:S01]  /*6930*/  S2R R0, SR_CgaCtaId ;  /* 0x0000000000007919 */ /* 0x000ea20000008800 */
[----:B------:R-:W-:Y:S01]  /*6940*/  ISETP.NE.AND P0, PT, R102, RZ, PT ;  /* 0x000000ff6600720c */ /* 0x000fe20003f05270 */
[----:B------:R-:W-:Y:S10]  /*6950*/  BSSY B0, `(.L_x_105) ;  /* 0x0000008000007945 */ /* 0x000ff40003800000 */
[----:B------:R-:W-:Y:S05]  /*6960*/  @P1 IMAD R2, R90, 0x1000, R71 ;  /* 0x000010005a021824 */ /* 0x000fea00078e0247 */
[----:B------:R-:W-:Y:S05]  /*6970*/  @P1 IADD3 R3, PT, PT, R2, UR44, RZ ;  /* 0x0000002c02031c10 */ /* 0x000fea000fffe0ff */
[----:B------:R-:W-:Y:S01]  /*6980*/  @P1 IMAD.IADD R3, R3, 0x1, R108 ;  /* 0x0000000103031824 */ /* 0x000fe200078e026c */
[----:B------:R-:W-:Y:S06]  /*6990*/  @P0 BRA `(.L_x_106) ;  /* 0x00000000000c0947 */ /* 0x000fec0003800000 */
[----:B------:R-:W-:Y:S04]  /*69a0*/  SHF.L.U32 R4, R89, 0x1f, RZ ;  /* 0x0000001f59047819 */ /* 0x000fe800000006ff */
[----:B------:R-:W3:Y:S02]  /*69b0*/  SYNCS.PHASECHK.TRANS64.TRYWAIT P0, [R109+URZ+0x40], R4 ;  /* 0x000040046d0075a7 */ /* 0x000ee400080011ff */
[----:B---3--:R-:W-:Y:S05]  /*69c0*/  @!P0 BRA `(.L_x_107) ;  /* 0x0000001400b08947 */ /* 0x008fea0003800000 */
.L_x_106:
[----:B------:R-:W-:Y:S05]  /*69d0*/  BSYNC B0 ;  /* 0x0000000000007941 */ /* 0x000fea0003800000 */
.L_x_105:
[----:B------:R-:W-:Y:S01]  /*69e0*/  ISETP.NE.AND P0, PT, R103, RZ, PT ;  /* 0x000000ff6700720c */ /* 0x000fe20003f05270 */
[----:B---3--:R-:W-:Y:S02]  /*69f0*/  VIADD R109, R109, 0x50 ;  /* 0x000000506d6d7836 */ /* 0x008fe40000000000 */
[----:B------:R-:W-:Y:S03]  /*6a00*/  VIADD R90, R90, 0x1 ;  /* 0x000000015a5a7836 */ /* 0x000fe60000000000 */
[----:B--2---:R-:W-:Y:S07]  /*6a10*/  PRMT R0, R0, 0x654, R109 ;  /* 0x0000065400007816 */ /* 0x004fee000000006d */
[----:B------:R2:W3:Y:S04]  /*6a20*/  @P0 LDS.128 R72, [R2+UR44+0x200] ;  /* 0x0002002c02480984 */ /* 0x0004e80008000c00 */
[----:B------:R2:W4:Y:S01]  /*6a30*/  @P0 LDS.128 R76, [R3+0x210] ;  /* 0x00021000034c0984 */ /* 0x0005220000000c00 */
        /* <DEDUP_REMOVED lines=10> */
[----:B--23--:R-:W-:Y:S02]  /*6ae0*/  LOP3.LUT R89, R89, R0, RZ, 0x3c, !PT ;  /* 0x0000000059597212 */ /* 0x00cfe400078e3cff */
.L_x_104:
[----:B------:R-:W-:Y:S05]  /*6af0*/  BSYNC B1 ;  /* 0x0000000000017941 */ /* 0x000fea0003800000 */
.L_x_103:
[----:B------:R-:W-:Y:S05]  /*6b00*/  VIADD R0, R39, 0x40 ;  /* 0x0000004027007836 */ /* 0x000fea0000000000 */
[----:B------:R-:W-:Y:S04]  /*6b10*/  SHF.R.U32.HI R0, RZ, 0x15, R0 ;  /* 0x00000015ff007819 */ /* 0x000fe80000011600 */
[----:B------:R-:W-:Y:S11]  /*6b20*/  LOP3.LUT P0, RZ, R0, 0x3, R85, 0x48, !PT ;  /* 0x0000000300ff7812 */ /* 0x000ff60007804855 */
[----:B------:R-:W-:Y:S02]  /*6b30*/  @!UPT UIADD3 URZ, UPT, UPT, URZ, URZ, URZ ;  /* 0x000000fffffff290 */ /* 0x000fe4000fffe0ff */
[----:B------:R-:W-:Y:S05]  /*6b40*/  @!P0 BRA `(.L_x_108) ;  /* 0x0000000000408947 */ /* 0x000fea0003800000 */
[----:B------:R-:W2:Y:S01]  /*6b50*/  LDCU.64 UR8, c[0x4][0x70] ;  /* 0x01000e00ff0877ac */ /* 0x000ea20008000a00 */
[----:B------:R-:W-:Y:S01]  /*6b60*/  MOV R3, 0x0 ;  /* 0x0000000000037802 */ /* 0x000fe20000000f00 */
[----:B------:R-:W-:Y:S02]  /*6b70*/  HFMA2 R12, -RZ, RZ, 0, 5.9604644775390625e-08 ;  /* 0x00000001ff0c7431 */ /* 0x000fe400000001ff */
[----:B------:R-:W-:Y:S02]  /*6b80*/  IMAD.MOV.U32 R8, RZ, RZ, 0x192 ;  /* 0x00000192ff087424 */ /* 0x000fe400078e00ff */
[----:B------:R-:W-:Y:S01]  /*6b90*/  IMAD.MOV.U32 R13, RZ, RZ, RZ ;  /* 0x000000ffff0d7224 */ /* 0x000fe200078e00ff */
[----:B------:R-:W3:Y:S01]  /*6ba0*/  LDCU.64 UR6, c[0x4][0x78] ;  /* 0x01000f00ff0677ac */ /* 0x000ee20008000a00 */
[----:B------:R-:W1:Y:S01]  /*6bb0*/  LDC.64 R2, c[0x4][R3] ;  /* 0x0100000003027b82 */ /* 0x000e620000000a00 */
[----:B------:R-:W5:Y:S01]  /*6bc0*/  LDCU.64 UR4, c[0x4][0x10] ;  /* 0x01000200ff0477ac */ /* 0x000f620008000a00 */
[----:B--2---:R-:W-:Y:S01]  /*6bd0*/  MOV R5, UR9 ;  /* 0x0000000900057c02 */ /* 0x004fe20008000f00 */
[----:B------:R-:W-:Y:S01]  /*6be0*/  IMAD.U32 R4, RZ, RZ, UR8 ;  /* 0x00000008ff047e24 */ /* 0x000fe2000f8e00ff */
[----:B---3--:R-:W-:Y:S01]  /*6bf0*/  MOV R7, UR7 ;  /* 0x0000000700077c02 */ /* 0x008fe20008000f00 */
[----:B------:R-:W-:Y:S01]  /*6c00*/  IMAD.U32 R6, RZ, RZ, UR6 ;  /* 0x00000006ff067e24 */ /* 0x000fe2000f8e00ff */
[----:B-----5:R-:W-:Y:S01]  /*6c10*/  MOV R11, UR5 ;  /* 0x00000005000b7c02 */ /* 0x020fe20008000f00 */
[----:B------:R-:W-:Y:S02]  /*6c20*/  IMAD.U32 R10, RZ, RZ, UR4 ;  /* 0x00000004ff0a7e24 */ /* 0x000fe4000f8e00ff */
[----:B------:R-:W-:Y:S07]  /*6c30*/  LEPC R20, `(.L_x_108) ;  /* 0x000000001014794e */ /* 0x000fee0000000000 */
[----:B-1--4-:R-:W-:Y:S05]  /*6c40*/  CALL.ABS.NOINC R2 ;  /* 0x0000000002007343 */ /* 0x012fea0003c00000 */
.L_x_108:
[----:B------:R-:W-:Y:S01]  /*6c50*/  ISETP.NE.AND P0, PT, R95, RZ, PT ;  /* 0x000000ff5f00720c */ /* 0x000fe20003f05270 */
[----:B------:R-:W-:Y:S05]  /*6c60*/  WARPSYNC.ALL ;  /* 0x0000000000007948 */ /* 0x000fea0003800000 */
[----:B------:R-:W-:Y:S01]  /*6c70*/  R2UR UR4, R39 ;  /* 0x00000000270472ca */ /* 0x000fe200000e0000 */
[----:B------:R-:W2:Y:S01]  /*6c80*/  S2UR UR6, SR_CgaCtaId ;  /* 0x00000000000679c3 */ /* 0x000ea20000008800 */
[-C--:B------:R-:W-:Y:S01]  /*6c90*/  F2FP.F16.E5M2.UNPACK_B R42, R72.reuse ;  /* 0x00000048ff2a723e */ /* 0x080fe200020004ff */
[----:B------:R-:W-:Y:S01]  /*6ca0*/  BSSY.RECONVERGENT B0, `(.L_x_109) ;  /* 0x000009c000007945 */ /* 0x000fe20003800200 */
[----:B------:R-:W-:Y:S02]  /*6cb0*/  F2FP.F16.E5M2.UNPACK_B R72, R72.H1 ;  /* 0x00000048ff48723e */ /* 0x000fe400030004ff */
[-C--:B------:R-:W-:Y:S01]  /*6cc0*/  F2FP.F16.E5M2.UNPACK_B R46, R73.reuse ;  /* 0x00000049ff2e723e */ /* 0x080fe200020004ff */
[--C-:B------:R-:W-:Y:S01]  /*6cd0*/  HADD2.F32 R40, -RZ, R42.reuse.H0_H0 ;  /* 0x2000002aff287230 */ /* 0x100fe20000004100 */
[----:B------:R-:W-:Y:S01]  /*6ce0*/  F2FP.F16.E5M2.UNPACK_B R73, R73.H1 ;  /* 0x00000049ff49723e */ /* 0x000fe200030004ff */
[----:B------:R-:W-:Y:S01]  /*6cf0*/  HADD2.F32 R42, -RZ, R42.H1_H1 ;  /* 0x3000002aff2a7230 */ /* 0x000fe20000004100 */
[-C--:B------:R-:W-:Y:S01]  /*6d00*/  F2FP.F16.E5M2.UNPACK_B R50, R74.reuse ;  /* 0x0000004aff32723e */ /* 0x080fe200020004ff */
[----:B------:R-:W-:Y:S01]  /*6d10*/  HADD2.F32 R43, -RZ, R72.H0_H0 ;  /* 0x20000048ff2b7230 */ /* 0x000fe20000004100 */
[----:B------:R-:W-:Y:S01]  /*6d20*/  F2FP.F16.E5M2.UNPACK_B R74, R74.H1 ;  /* 0x0000004aff4a723e */ /* 0x000fe200030004ff */
[----:B------:R-:W-:Y:S01]  /*6d30*/  LDTM.16dp32bit_t0_t15.x32 R4, tmem[UR4+0x40] ;  /* 0x00004004000479ee */ /* 0x000fe20008a80000 */
[----:B------:R-:W3:Y:S01]  /*6d40*/  LDTM.16dp32bit_t16_t31.x32 R4, tmem[UR4+0x60] ;  /* 0x00006004000479ee */ /* 0x000ee20008aa0000 */
[----:B------:R-:W-:Y:S01]  /*6d50*/  NOP ;  /* 0x0000000000007918 */ /* 0x000fe20000000000 */
[--C-:B------:R-:W-:Y:S01]  /*6d60*/  HADD2.F32 R45, -RZ, R46.reuse.H0_H0 ;  /* 0x2000002eff2d7230 */ /* 0x100fe20000004100 */
[----:B------:R-:W-:Y:S01]  /*6d70*/  R2UR UR5, R100 ;  /* 0x00000000640572ca */ /* 0x000fe200000e0000 */
[----:B------:R-:W-:Y:S01]  /*6d80*/  HADD2.F32 R46, -RZ, R46.H1_H1 ;  /* 0x3000002eff2e7230 */ /* 0x000fe20000004100 */
[----:B------:R-:W-:Y:S01]  /*6d90*/  F2FP.F16.E5M2.UNPACK_B R54, R75 ;  /* 0x0000004bff36723e */ /* 0x000fe200020004ff */
[--C-:B------:R-:W-:Y:S01]  /*6da0*/  HADD2.F32 R49, -RZ, R50.reuse.H0_H0 ;  /* 0x20000032ff317230 */ /* 0x100fe20000004100 */
[----:B----4-:R-:W-:Y:S01]  /*6db0*/  F2FP.F16.E5M2.UNPACK_B R58, R76 ;  /* 0x0000004cff3a723e */ /* 0x010fe200020004ff */
[----:B------:R-:W-:Y:S01]  /*6dc0*/  HADD2.F32 R50, -RZ, R50.H1_H1 ;  /* 0x30000032ff327230 */ /* 0x000fe20000004100 */
[----:B------:R-:W-:Y:S01]  /*6dd0*/  F2FP.F16.E5M2.UNPACK_B R62, R77 ;  /* 0x0000004dff3e723e */ /* 0x000fe200020004ff */
[--C-:B------:R-:W-:Y:S01]  /*6de0*/  HADD2.F32 R53, -RZ, R54.reuse.H0_H0 ;  /* 0x20000036ff357230 */ /* 0x100fe20000004100 */
[----:B------:R-:W-:Y:S01]  /*6df0*/  F2FP.F16.E5M2.UNPACK_B R66, R78 ;  /* 0x0000004eff42723e */ /* 0x000fe200020004ff */
[----:B------:R-:W-:Y:S01]  /*6e00*/  HADD2.F32 R54, -RZ, R54.H1_H1 ;  /* 0x30000036ff367230 */ /* 0x000fe20000004100 */
[----:B------:R-:W-:Y:S01]  /*6e10*/  F2FP.F16.E5M2.UNPACK_B R69, R79 ;  /* 0x0000004fff45723e */ /* 0x000fe200020004ff */
[--C-:B------:R-:W-:Y:S01]  /*6e20*/  HADD2.F32 R57, -RZ, R58.reuse.H0_H0 ;  /* 0x2000003aff397230 */ /* 0x100fe20000004100 */
[----:B------:R-:W-:Y:S01]  /*6e30*/  F2FP.F16.E5M2.UNPACK_B R75, R75.H1 ;  /* 0x0000004bff4b723e */ /* 0x000fe200030004ff */
[----:B------:R-:W-:Y:S01]  /*6e40*/  UIADD3 UR4, UPT, UPT, UR5, 0xb0, URZ ;  /* 0x000000b005047890 */ /* 0x000fe2000fffe0ff */
[----:B------:R-:W-:Y:S01]  /*6e50*/  HADD2.F32 R59, -RZ, R58.H1_H1 ;  /* 0x3000003aff3b7230 */ /* 0x000fe20000004100 */
[----:B------:R-:W-:Y:S01]  /*6e60*/  F2FP.F16.E5M2.UNPACK_B R76, R76.H1 ;  /* 0x0000004cff4c723e */ /* 0x000fe200030004ff */
[--C-:B------:R-:W-:Y:S01]  /*6e70*/  HADD2.F32 R61, -RZ, R62.reuse.H0_H0 ;  /* 0x2000003eff3d7230 */ /* 0x100fe20000004100 */
[----:B------:R-:W-:Y:S01]  /*6e80*/  F2FP.F16.E5M2.UNPACK_B R77, R77.H1 ;  /* 0x0000004dff4d723e */ /* 0x000fe200030004ff */
[----:B------:R-:W-:Y:S01]  /*6e90*/  HADD2.F32 R62, -RZ, R62.H1_H1 ;  /* 0x3000003eff3e7230 */ /* 0x000fe20000004100 */
[----:B------:R-:W-:Y:S01]  /*6ea0*/  F2FP.F16.E5M2.UNPACK_B R78, R78.H1 ;  /* 0x0000004eff4e723e */ /* 0x000fe200030004ff */
[--C-:B------:R-:W-:Y:S01]  /*6eb0*/  HADD2.F32 R65, -RZ, R66.reuse.H0_H0 ;  /* 0x20000042ff417230 */ /* 0x100fe20000004100 */
[----:B--2---:R-:W-:Y:S01]  /*6ec0*/  UPRMT UR4, UR6, 0x654, UR4 ;  /* 0x0000065406047896 */ /* 0x004fe20008000004 */
        /* <DEDUP_REMOVED lines=8> */
[----:B------:R-:W-:Y:S01]  /*6f50*/  SYNCS.ARRIVE.TRANS64.RED.A1T0 RZ, [UR4], RZ ;  /* 0x000000ffffff79a7 */ /* 0x000fe20008100404 */
        /* <DEDUP_REMOVED lines=15> */
[--C-:B------:R-:W-:Y:S02]  /*7050*/  HADD2.F32 R47, -RZ, R73.reuse.H0_H0 ;  /* 0x20000049ff2f7230 */ /* 0x100fe40000004100 */
[C---:B------:R-:W-:Y:S01]  /*7060*/  FMUL R10, R38.reuse, R10 ;  /* 0x0000000a260a7220 */ /* 0x040fe20000400000 */
[C---:B------:R-:W-:Y:S01]  /*7070*/  FFMA R6, R41.reuse, R43, R6 ;  /* 0x0000002b29067223 */ /* 0x040fe20000000006 */
[----:B------:R-:W-:Y:S02]  /*7080*/  HADD2.F32 R48, -RZ, R73.H1_H1 ;  /* 0x30000049ff307230 */ /* 0x000fe40000004100 */
[C---:B------:R-:W-:Y:S01]  /*7090*/  FFMA R7, R41.reuse, R44, R7 ;  /* 0x0000002c29077223 */ /* 0x040fe20000000007 */
[C---:B------:R-:W-:Y:S01]  /*70a0*/  FFMA R8, R41.reuse, R45, R8 ;  /* 0x0000002d29087223 */ /* 0x040fe20000000008 */
[C---:B------:R-:W-:Y:S01]  /*70b0*/  FFMA R9, R41.reuse, R46, R9 ;  /* 0x0000002e29097223 */ /* 0x040fe20000000009 */
[----:B------:R-:W-:Y:S01]  /*70c0*/  FFMA R10, R41, R47, R10 ;  /* 0x0000002f290a7223 */ /* 0x000fe2000000000a */
[----:B------:R-:W-:Y:S01]  /*70d0*/  HADD2.F32 R43, -RZ, R69.H0_H0 ;  /* 0x20000045ff2b7230 */ /* 0x000fe20000004100 */
[----:B-1----:R-:W-:Y:S01]  /*70e0*/  F2FP.SATFINITE.E5M2.F32.PACK_AB_MERGE_C R96, R7, R6, RZ ;  /* 0x000000060760723e */ /* 0x002fe200048060ff */
[C---:B------:R-:W-:Y:S01]  /*70f0*/  FMUL R11, R38.reuse, R11 ;  /* 0x0000000b260b7220 */ /* 0x040fe20000400000 */
[--C-:B------:R-:W-:Y:S02]  /*7100*/  HADD2.F32 R51, -RZ, R74.reuse.H0_H0 ;  /* 0x2000004aff337230 */ /* 0x100fe40000004100 */
[C---:B------:R-:W-:Y:S01]  /*7110*/  FMUL R14, R38.reuse, R14 ;  /* 0x0000000e260e7220 */ /* 0x040fe20000400000 */
[----:B------:R-:W-:Y:S01]  /*7120*/  HADD2.F32 R52, -RZ, R74.H1_H1 ;  /* 0x3000004aff347230 */ /* 0x000fe20000004100 */
[----:B------:R-:W-:Y:S01]  /*7130*/  F2FP.SATFINITE.E5M2.F32.PACK_AB_MERGE_C R96, R5, R4, R96 ;  /* 0x000000040560723e */ /* 0x000fe20004806060 */
[C---:B------:R-:W-:Y:S01]  /*7140*/  FFMA R11, R41.reuse, R48, R11 ;  /* 0x00000030290b7223 */ /* 0x040fe2000000000b */
[C---:B------:R-:W-:Y:S01]  /*7150*/  FFMA R12, R41.reuse, R49, R12 ;  /* 0x00000031290c7223 */ /* 0x040fe2000000000c */
[C---:B------:R-:W-:Y:S01]  /*7160*/  FFMA R13, R41.reuse, R50, R13 ;  /* 0x00000032290d7223 */ /* 0x040fe2000000000d */
[----:B------:R-:W-:Y:S01]  /*7170*/  FFMA R14, R41, R51, R14 ;  /* 0x00000033290e7223 */ /* 0x000fe2000000000e */
[C---:B------:R-:W-:Y:S01]  /*7180*/  FMUL R15, R38.reuse, R15 ;  /* 0x0000000f260f7220 */ /* 0x040fe20000400000 */
[----:B------:R-:W-:Y:S01]  /*7190*/  F2FP.F16.E5M2.UNPACK_B R79, R79.H1 ;  /* 0x0000004fff4f723e */ /* 0x000fe200030004ff */
[--C-:B------:R-:W-:Y:S01]  /*71a0*/  HADD2.F32 R55, -RZ, R75.reuse.H0_H0 ;  /* 0x2000004bff377230 */ /* 0x100fe20000004100 */
[----:B------:R-:W-:Y:S01]  /*71b0*/  F2FP.SATFINITE.E5M2.F32.PACK_AB_MERGE_C R97, R11, R10, RZ ;  /* 0x0000000a0b61723e */ /* 0x000fe200048060ff */
[C---:B------:R-:W-:Y:S01]  /*71c0*/  FFMA R15, R41.reuse, R52, R15 ;  /* 0x00000034290f7223 */ /* 0x040fe2000000000f */
[C---:B------:R-:W-:Y:S01]  /*71d0*/  FFMA R16, R41.reuse, R53, R16 ;  /* 0x0000003529107223 */ /* 0x040fe20000000010 */
[----:B------:R-:W-:Y:S01]  /*71e0*/  FFMA R17, R41, R54, R17 ;  /* 0x0000003629117223 */ /* 0x000fe20000000011 */
[----:B------:R-:W-:Y:S01]  /*71f0*/  F2FP.SATFINITE.E5M2.F32.PACK_AB_MERGE_C R97, R9, R8, R97 ;  /* 0x000000080961723e */ /* 0x000fe20004806061 */
[----:B------:R-:W-:Y:S01]  /*7200*/  HADD2.F32 R56, -RZ, R75.H1_H1 ;  /* 0x3000004bff387230 */ /* 0x000fe20000004100 */
[----:B------:R-:W-:Y:S01]  /*7210*/  F2FP.SATFINITE.E5M2.F32.PACK_AB_MERGE_C R98, R15, R14, RZ ;  /* 0x0000000e0f62723e */ /* 0x000fe200048060ff */
[C---:B------:R-:W-:Y:S01]  /*7220*/  FMUL R18, R38.reuse, R18 ;  /* 0x0000001226127220 */ /* 0x040fe20000400000 */
[C---:B------:R-:W-:Y:S01]  /*7230*/  FMUL R19, R38.reuse, R19 ;  /* 0x0000001326137220 */ /* 0x040fe20000400000 */
[--C-:B------:R-:W-:Y:S02]  /*7240*/  HADD2.F32 R58, -RZ, R76.reuse.H0_H0 ;  /* 0x2000004cff3a7230 */ /* 0x100fe40000004100 */
[C---:B------:R-:W-:Y:S01]  /*7250*/  FMUL R3, R38.reuse, R22 ;  /* 0x0000001626037220 */ /* 0x040fe20000400000 */
[C---:B------:R-:W-:Y:S01]  /*7260*/  FFMA R18, R41.reuse, R55, R18 ;  /* 0x0000003729127223 */ /* 0x040fe20000000012 */
[----:B------:R-:W-:Y:S02]  /*7270*/  HADD2.F32 R60, -RZ, R76.H1_H1 ;  /* 0x3000004cff3c7230 */ /* 0x000fe40000004100 */
        /* <DEDUP_REMOVED lines=42> */
[----:B------:R-:W-:Y:S03]  /*7520*/  IADD3 R70, PT, PT, R36, 0x1, RZ ;  /* 0x0000000124467810 */ /* 0x000fe60007ffe0ff */
        /* <DEDUP_REMOVED lines=10> */
[----:B------:R-:W-:Y:S02]  /*75d0*/  UIADD3 UR9, UPT, UPT, UR49, 0x40, URZ ;  /* 0x0000004031097890 */ /* 0x000fe4000fffe0ff */
[----:B------:R-:W-:Y:S01]  /*75e0*/  UIADD3 UR8, UPT, UPT, UR44, 0x3200, URZ ;  /* 0x000032002c087890 */ /* 0x000fe2000fffe0ff */
[----:B------:R-:W-:Y:S01]  /*75f0*/  UMOV UR10, UR50 ;  /* 0x00000032000a7c82 */ /* 0x000fe20008000000 */
[----:B------:R-:W-:Y:S01]  /*7600*/  UMOV UR11, UR36 ;  /* 0x00000024000b7c82 */ /* 0x000fe20008000000 */
[----:B--2---:R-:W-:Y:S04]  /*7610*/  UIADD3 UR4, UP0, UPT, UR6, 0x680, URZ ;  /* 0x0000068006047890 */ /* 0x004fe8000ff1e0ff */
[----:B------:R-:W-:Y:S09]  /*7620*/  UIADD3.X UR5, UPT, UPT, URZ, UR7, URZ, UP0, !UPT ;  /* 0x00000007ff057290 */ /* 0x000ff200087fe4ff */
[----:B------:R2:W-:Y:S01]  /*7630*/  UTMASTG.3D [UR8], [UR4] ;  /* 0x00000008040073b5 */ /* 0x0005e20008010000 */
[----:B------:R0:W-:Y:S01]  /*7640*/  UTMACMDFLUSH ;  /* 0x00000000000079b7 */ /* 0x0001e20000000000 */
[----:B--2---:R-:W-:Y:S04]  /*7650*/  DEPBAR.LE SB0, 0x1 ;  /* 0x000080400000791a */ /* 0x004fe80000000000 */
.L_x_110:
[----:B------:R-:W-:Y:S05]  /*7660*/  BSYNC.RECONVERGENT B0 ;  /* 0x0000000000007941 */ /* 0x000fea0003800200 */
.L_x_109:
[----:B------:R-:W-:Y:S01]  /*7670*/  BAR.SYNC.DEFER_BLOCKING 0x1, 0x80 ;  /* 0x0042000000007b1d */ /* 0x000fe20000010000 */
[----:B------:R-:W-:Y:S01]  /*7680*/  ISETP.NE.AND P0, PT, R87, 0x2, PT ;  /* 0x000000025700780c */ /* 0x000fe20003f05270 */
[----:B------:R-:W-:Y:S01]  /*7690*/  UISETP.NE.AND UP0, UPT, UR45, URZ, UPT ;  /* 0x000000ff2d00728c */ /* 0x000fe2000bf05270 */
[----:B------:R-:W-:Y:S01]  /*76a0*/  ISETP.NE.AND P1, PT, R70, 0x4, PT ;  /* 0x000000044600780c */ /* 0x000fe20003f25270 */
[----:B------:R-:W-:Y:S01]  /*76b0*/  UIADD3 UR30, UPT, UPT, UR37, UR59, URZ ;  /* 0x0000003b251e7290 */ /* 0x000fe2000fffe0ff */
[----:B------:R-:W-:Y:S01]  /*76c0*/  SEL R0, RZ, 0x1, P0 ;  /* 0x00000001ff007807 */ /* 0x000fe20000000000 */
[----:B------:R-:W-:Y:S01]  /*76d0*/  UIADD3 UR20, UPT, UPT, UR38, UR62, URZ ;  /* 0x0000003e26147290 */ /* 0x000fe2000fffe0ff */
[----:B------:R-:W-:Y:S02]  /*76e0*/  SEL R3, RZ, 0x1, P1 ;  /* 0x00000001ff037807 */ /* 0x000fe40000800000 */
[----:B------:R-:W-:Y:S02]  /*76f0*/  LOP3.LUT R91, R91, R0, RZ, 0x3c, !PT ;  /* 0x000000005b5b7212 */ /* 0x000fe400078e3cff */
[----:B------:R-:W-:Y:S02]  /*7700*/  LOP3.LUT R92, R92, R3, RZ, 0x3c, !PT ;  /* 0x000000035c5c7212 */ /* 0x000fe400078e3cff */
[----:B------:R-:W-:Y:S02]  /*7710*/  SEL R87, R87, RZ, P0 ;  /* 0x000000ff57577207 */ /* 0x000fe40000000000 */
[----:B------:R-:W-:Y:S01]  /*7720*/  SEL R36, R70, RZ, P1 ;  /* 0x000000ff46247207 */ /* 0x000fe20000800000 */
[----:B------:R-:W-:Y:S01]  /*7730*/  UMOV UR36, UR58 ;  /* 0x0000003a00247c82 */ /* 0x000fe20008000000 */
[----:B------:R-:W-:Y:S05]  /*7740*/  BRA.U UP0, `(.L_x_111) ;  /* 0xffffffd500987547 */ /* 0x000fea000b83ffff */
[----:B------:R-:W-:Y:S05]  /*7750*/  EXIT ;  /* 0x000000000000794d */ /* 0x000fea0003800000 */
.L_x_24:
[----:B-1----:R1:W3:Y:S02]  /*7760*/  SYNCS.PHASECHK.TRANS64.TRYWAIT P0, [R0+URZ+0xe0], R3 ;  /* 0x0000e003000075a7 */ /* 0x0022e400080011ff */
[----:B---3--:R-:W-:Y:S05]  /*7770*/  @!P0 NANOSLEEP.SYNCS 0x989680 ;  /* 0x009896800000895d */ /* 0x008fea0003900000 */
[----:B------:R-:W3:Y:S02]  /*7780*/  @!P0 SYNCS.PHASECHK.TRANS64 P0, [R0+URZ+0xe0], R3 ;  /* 0x0000e003000085a7 */ /* 0x000ee400080010ff */
[----:B---3--:R-:W-:Y:S05]  /*7790*/  @!P0 BRA `(.L_x_24) ;  /* 0xfffffffc00f08947 */ /* 0x008fea000383ffff */
[----:B------:R-:W-:Y:S05]  /*77a0*/  BRA `(.L_x_112) ;  /* 0xffffffa000247947 */ /* 0x000fea000383ffff */
.L_x_27:
[----:B-1----:R-:W-:-:S07]  /*77b0*/  MOV R0, UR33 ;  /* 0x0000002100007c02 */ /* 0x002fce0008000f00 */
.L_x_113:
[----:B-1----:R1:W3:Y:S02]  /*77c0*/  SYNCS.PHASECHK.TRANS64.TRYWAIT P0, [R0+URZ+0x20], R3 ;  /* 0x00002003000075a7 */ /* 0x0022e400080011ff */
[----:B---3--:R-:W-:Y:S05]  /*77d0*/  @!P0 NANOSLEEP.SYNCS 0x989680 ;  /* 0x009896800000895d */ /* 0x008fea0003900000 */
[----:B------:R-:W3:Y:S02]  /*77e0*/  @!P0 SYNCS.PHASECHK.TRANS64 P0, [R0+URZ+0x20], R3 ;  /* 0x00002003000085a7 */ /* 0x000ee400080010ff */
[----:B---3--:R-:W-:Y:S05]  /*77f0*/  @!P0 BRA `(.L_x_113) ;  /* 0xfffffffc00f08947 */ /* 0x008fea000383ffff */
[----:B------:R-:W-:Y:S05]  /*7800*/  BRA `(.L_x_26) ;  /* 0xffffffa000647947 */ /* 0x000fea000383ffff */
.L_x_34:
[----:B-1----:R-:W-:-:S07]  /*7810*/  MOV R0, UR9 ;  /* 0x0000000900007c02 */ /* 0x002fce0008000f00 */
.L_x_114:
[----:B-1----:R1:W3:Y:S02]  /*7820*/  SYNCS.PHASECHK.TRANS64.TRYWAIT P0, [R0+URZ+0x20], R3 ;  /* 0x00002003000075a7 */ /* 0x0022e400080011ff */
[----:B---3--:R-:W-:Y:S05]  /*7830*/  @!P0 NANOSLEEP.SYNCS 0x989680 ;  /* 0x009896800000895d */ /* 0x008fea0003900000 */
[----:B------:R-:W3:Y:S02]  /*7840*/  @!P0 SYNCS.PHASECHK.TRANS64 P0, [R0+URZ+0x20], R3 ;  /* 0x00002003000085a7 */ /* 0x000ee400080010ff */
[----:B---3--:R-:W-:Y:S05]  /*7850*/  @!P0 BRA `(.L_x_114) ;  /* 0xfffffffc00f08947 */ /* 0x008fea000383ffff */
[----:B------:R-:W-:Y:S05]  /*7860*/  BRA `(.L_x_33) ;  /* 0xffffffa400207947 */ /* 0x000fea000383ffff */
.L_x_39:
[----:B-1----:R1:W3:Y:S02]  /*7870*/  SYNCS.PHASECHK.TRANS64.TRYWAIT P0, [R3+URZ+0x70], R0 ;  /* 0x00007000030075a7 */ /* 0x0022e400080011ff */
[----:B---3--:R-:W-:Y:S05]  /*7880*/  @!P0 NANOSLEEP.SYNCS 0x989680 ;  /* 0x009896800000895d */ /* 0x008fea0003900000 */
[----:B------:R-:W3:Y:S02]  /*7890*/  @!P0 SYNCS.PHASECHK.TRANS64 P0, [R3+URZ+0x70], R0 ;  /* 0x00007000030085a7 */ /* 0x000ee400080010ff */
[----:B---3--:R-:W-:Y:S05]  /*78a0*/  @!P0 BRA `(.L_x_39) ;  /* 0xfffffffc00f08947 */ /* 0x008fea000383ffff */
[----:B------:R-:W-:Y:S05]  /*78b0*/  BRA `(.L_x_115) ;  /* 0xffffffa400c07947 */ /* 0x000fea000383ffff */
.L_x_43:
[----:B-1----:R-:W-:-:S07]  /*78c0*/  MOV R0, UR4 ;  /* 0x0000000400007c02 */ /* 0x002fce0008000f00 */
.L_x_116:
[----:B-1----:R1:W3:Y:S02]  /*78d0*/  SYNCS.PHASECHK.TRANS64.TRYWAIT P0, [R0+URZ], R3 ;  /* 0x00000003000075a7 */ /* 0x0022e400080011ff */
[----:B---3--:R-:W-:Y:S05]  /*78e0*/  @!P0 NANOSLEEP.SYNCS 0x989680 ;  /* 0x009896800000895d */ /* 0x008fea0003900000 */
[----:B------:R-:W3:Y:S02]  /*78f0*/  @!P0 SYNCS.PHASECHK.TRANS64 P0, [R0+URZ], R3 ;  /* 0x00000003000085a7 */ /* 0x000ee400080010ff */
[----:B---3--:R-:W-:Y:S05]  /*7900*/  @!P0 BRA `(.L_x_116) ;  /* 0xfffffffc00f08947 */ /* 0x008fea000383ffff */
[----:B------:R-:W-:Y:S05]  /*7910*/  BRA `(.L_x_117) ;  /* 0xffffffac00647947 */ /* 0x000fea000383ffff */
.L_x_44:
[----:B------:R-:W-:-:S07]  /*7920*/  MOV R0, UR5 ;  /* 0x0000000500007c02 */ /* 0x000fce0008000f00 */
.L_x_118:
[----:B-1----:R1:W3:Y:S02]  /*7930*/  SYNCS.PHASECHK.TRANS64.TRYWAIT P0, [R0+URZ], R3 ;  /* 0x00000003000075a7 */ /* 0x0022e400080011ff */
[----:B---3--:R-:W-:Y:S05]  /*7940*/  @!P0 NANOSLEEP.SYNCS 0x989680 ;  /* 0x009896800000895d */ /* 0x008fea0003900000 */
[----:B------:R-:W3:Y:S02]  /*7950*/  @!P0 SYNCS.PHASECHK.TRANS64 P0, [R0+URZ], R3 ;  /* 0x00000003000085a7 */ /* 0x000ee400080010ff */
[----:B---3--:R-:W-:Y:S05]  /*7960*/  @!P0 BRA `(.L_x_118) ;  /* 0xfffffffc00f08947 */ /* 0x008fea000383ffff */
[----:B------:R-:W-:Y:S05]  /*7970*/  BRA `(.L_x_119) ;  /* 0xffffffac00707947 */ /* 0x000fea000383ffff */
.L_x_45:
[----:B------:R-:W-:-:S07]  /*7980*/  MOV R0, UR5 ;  /* 0x0000000500007c02 */ /* 0x000fce0008000f00 */
.L_x_120:
[----:B-1----:R1:W3:Y:S02]  /*7990*/  SYNCS.PHASECHK.TRANS64.TRYWAIT P0, [R0+URZ], R3 ;  /* 0x00000003000075a7 */ /* 0x0022e400080011ff */
[----:B---3--:R-:W-:Y:S05]  /*79a0*/  @!P0 NANOSLEEP.SYNCS 0x989680 ;  /* 0x009896800000895d */ /* 0x008fea0003900000 */
[----:B------:R-:W3:Y:S02]  /*79b0*/  @!P0 SYNCS.PHASECHK.TRANS64 P0, [R0+URZ], R3 ;  /* 0x00000003000085a7 */ /* 0x000ee400080010ff */
[----:B---3--:R-:W-:Y:S05]  /*79c0*/  @!P0 BRA `(.L_x_120) ;  /* 0xfffffffc00f08947 */ /* 0x008fea000383ffff */
[----:B------:R-:W-:Y:S05]  /*79d0*/  BRA `(.L_x_121) ;  /* 0xffffffac007c7947 */ /* 0x000fea000383ffff */
.L_x_48:
[----:B--2---:R2:W3:Y:S02]  /*79e0*/  SYNCS.PHASECHK.TRANS64.TRYWAIT P0, [R2+URZ+0xd0], R5 ;  /* 0x0000d005020075a7 */ /* 0x0044e400080011ff */
[----:B---3--:R-:W-:Y:S05]  /*79f0*/  @!P0 NANOSLEEP.SYNCS 0x989680 ;  /* 0x009896800000895d */ /* 0x008fea0003900000 */
[----:B------:R-:W3:Y:S02]  /*7a00*/  @!P0 SYNCS.PHASECHK.TRANS64 P0, [R2+URZ+0xd0], R5 ;  /* 0x0000d005020085a7 */ /* 0x000ee400080010ff */
[----:B---3--:R-:W-:Y:S05]  /*7a10*/  @!P0 BRA `(.L_x_48) ;  /* 0xfffffffc00f08947 */ /* 0x008fea000383ffff */
[----:B------:R-:W-:Y:S05]  /*7a20*/  BRA `(.L_x_122) ;  /* 0xffffffac00e07947 */ /* 0x000fea000383ffff */
.L_x_49:
[----:B------:R-:W-:-:S07]  /*7a30*/  MOV R2, UR4 ;  /* 0x0000000400027c02 */ /* 0x000fce0008000f00 */
.L_x_123:
[----:B--2---:R2:W3:Y:S02]  /*7a40*/  SYNCS.PHASECHK.TRANS64.TRYWAIT P0, [R2+URZ+0x80], R5 ;  /* 0x00008005020075a7 */ /* 0x0044e400080011ff */
[----:B---3--:R-:W-:Y:S05]  /*7a50*/  @!P0 NANOSLEEP.SYNCS 0x989680 ;  /* 0x009896800000895d */ /* 0x008fea0003900000 */
[----:B------:R-:W3:Y:S02]  /*7a60*/  @!P0 SYNCS.PHASECHK.TRANS64 P0, [R2+URZ+0x80], R5 ;  /* 0x00008005020085a7 */ /* 0x000ee400080010ff */
[----:B---3--:R-:W-:Y:S05]  /*7a70*/  @!P0 BRA `(.L_x_123) ;  /* 0xfffffffc00f08947 */ /* 0x008fea000383ffff */
[----:B------:R-:W-:Y:S05]  /*7a80*/  BRA `(.L_x_124) ;  /* 0xffffffac00f07947 */ /* 0x000fea000383ffff */
.L_x_50:
[----:B--2---:R2:W3:Y:S02]  /*7a90*/  SYNCS.PHASECHK.TRANS64.TRYWAIT P1, [R2+URZ+0x70], R5 ;  /* 0x00007005020075a7 */ /* 0x0044e400080211ff */
[----:B---3--:R-:W-:Y:S05]  /*7aa0*/  @!P1 NANOSLEEP.SYNCS 0x989680 ;  /* 0x009896800000995d */ /* 0x008fea0003900000 */
[----:B------:R-:W3:Y:S02]  /*7ab0*/  @!P1 SYNCS.PHASECHK.TRANS64 P1, [R2+URZ+0x70], R5 ;  /* 0x00007005020095a7 */ /* 0x000ee400080210ff */
[----:B---3--:R-:W-:Y:S05]  /*7ac0*/  @!P1 BRA `(.L_x_50) ;  /* 0xfffffffc00f09947 */ /* 0x008fea000383ffff */
[----:B------:R-:W-:Y:S05]  /*7ad0*/  BRA `(.L_x_125) ;  /* 0xffffffb000207947 */ /* 0x000fea000383ffff */
.L_x_53:
[----:B------:R-:W-:-:S07]  /*7ae0*/  MOV R0, UR4 ;  /* 0x0000000400007c02 */ /* 0x000fce0008000f00 */
.L_x_126:
[----:B--2---:R2:W3:Y:S02]  /*7af0*/  SYNCS.PHASECHK.TRANS64.TRYWAIT P0, [R0+URZ+0x80], R3 ;  /* 0x00008003000075a7 */ /* 0x0044e400080011ff */
[----:B---3--:R-:W-:Y:S05]  /*7b00*/  @!P0 NANOSLEEP.SYNCS 0x989680 ;  /* 0x009896800000895d */ /* 0x008fea0003900000 */
[----:B------:R-:W3:Y:S02]  /*7b10*/  @!P0 SYNCS.PHASECHK.TRANS64 P0, [R0+URZ+0x80], R3 ;  /* 0x00008003000085a7 */ /* 0x000ee400080010ff */
[----:B---3--:R-:W-:Y:S05]  /*7b20*/  @!P0 BRA `(.L_x_126) ;  /* 0xfffffffc00f08947 */ /* 0x008fea000383ffff */
[----:B------:R-:W-:Y:S05]  /*7b30*/  BRA `(.L_x_52) ;  /* 0xffffffb000747947 */ /* 0x000fea000383ffff */
.L_x_60:
[----:B-1----:R1:W2:Y:S02]  /*7b40*/  SYNCS.PHASECHK.TRANS64.TRYWAIT P1, [R0+URZ+0x70], R5 ;  /* 0x00007005000075a7 */ /* 0x0022a400080211ff */
[----:B--2---:R-:W-:Y:S05]  /*7b50*/  @!P1 NANOSLEEP.SYNCS 0x989680 ;  /* 0x009896800000995d */ /* 0x004fea0003900000 */
[----:B------:R-:W2:Y:S02]  /*7b60*/  @!P1 SYNCS.PHASECHK.TRANS64 P1, [R0+URZ+0x70], R5 ;  /* 0x00007005000095a7 */ /* 0x000ea400080210ff */
[----:B--2---:R-:W-:Y:S05]  /*7b70*/  @!P1 BRA `(.L_x_60) ;  /* 0xfffffffc00f09947 */ /* 0x004fea000383ffff */
[----:B------:R-:W-:Y:S05]  /*7b80*/  BRA `(.L_x_127) ;  /* 0xffffffb400d47947 */ /* 0x000fea000383ffff */
.L_x_61:
[----:B------:R-:W-:-:S07]  /*7b90*/  MOV R3, UR19 ;  /* 0x0000001300037c02 */ /* 0x000fce0008000f00 */
.L_x_128:
[----:B-1----:R1:W2:Y:S02]  /*7ba0*/  SYNCS.PHASECHK.TRANS64.TRYWAIT P0, [R3+URZ+0xb0], R0 ;  /* 0x0000b000030075a7 */ /* 0x0022a400080011ff */
[----:B--2---:R-:W-:Y:S05]  /*7bb0*/  @!P0 NANOSLEEP.SYNCS 0x989680 ;  /* 0x009896800000895d */ /* 0x004fea0003900000 */
[----:B------:R-:W2:Y:S02]  /*7bc0*/  @!P0 SYNCS.PHASECHK.TRANS64 P0, [R3+URZ+0xb0], R0 ;  /* 0x0000b000030085a7 */ /* 0x000ea400080010ff */
[----:B--2---:R-:W-:Y:S05]  /*7bd0*/  @!P0 BRA `(.L_x_128) ;  /* 0xfffffffc00f08947 */ /* 0x004fea000383ffff */
[----:B------:R-:W-:Y:S05]  /*7be0*/  BRA `(.L_x_129) ;  /* 0xffffffb800087947 */ /* 0x000fea000383ffff */
.L_x_64:
[----:B------:R-:W-:Y:S07]  /*7bf0*/  MOV R0, UR6 ;  /* 0x0000000600007c02 */ /* 0x000fee0008000f00 */
.L_x_130:
[----:B-1----:R1:W2:Y:S02]  /*7c00*/  SYNCS.PHASECHK.TRANS64.TRYWAIT P0, [R0+URZ], R3 ;  /* 0x00000003000075a7 */ /* 0x0022a400080011ff */
[----:B--2---:R-:W-:Y:S05]  /*7c10*/  @!P0 NANOSLEEP.SYNCS 0x989680 ;  /* 0x009896800000895d */ /* 0x004fea0003900000 */
[----:B------:R-:W2:Y:S02]  /*7c20*/  @!P0 SYNCS.PHASECHK.TRANS64 P0, [R0+URZ], R3 ;  /* 0x00000003000085a7 */ /* 0x000ea400080010ff */
[----:B--2---:R-:W-:Y:S05]  /*7c30*/  @!P0 BRA `(.L_x_130) ;  /* 0xfffffffc00f08947 */ /* 0x004fea000383ffff */
[----:B------:R-:W-:Y:S05]  /*7c40*/  BRA `(.L_x_63) ;  /* 0xffffffb800407947 */ /* 0x000fea000383ffff */
.L_x_67:
[----:B------:R-:W-:-:S07]  /*7c50*/  MOV R0, UR4 ;  /* 0x0000000400007c02 */ /* 0x000fce0008000f00 */
.L_x_131:
[----:B--2---:R2:W4:Y:S02]  /*7c60*/  SYNCS.PHASECHK.TRANS64.TRYWAIT P0, [R0+URZ], R3 ;  /* 0x00000003000075a7 */ /* 0x00452400080011ff */
[----:B----4-:R-:W-:Y:S05]  /*7c70*/  @!P0 NANOSLEEP.SYNCS 0x989680 ;  /* 0x009896800000895d */ /* 0x010fea0003900000 */
[----:B------:R-:W4:Y:S02]  /*7c80*/  @!P0 SYNCS.PHASECHK.TRANS64 P0, [R0+URZ], R3 ;  /* 0x00000003000085a7 */ /* 0x000f2400080010ff */
[----:B----4-:R-:W-:Y:S05]  /*7c90*/  @!P0 BRA `(.L_x_131) ;  /* 0xfffffffc00f08947 */ /* 0x010fea000383ffff */
[----:B------:R-:W-:Y:S05]  /*7ca0*/  BRA `(.L_x_132) ;  /* 0xffffffb800e07947 */ /* 0x000fea000383ffff */
.L_x_68:
[----:B------:R-:W-:-:S07]  /*7cb0*/  MOV R0, UR5 ;  /* 0x0000000500007c02 */ /* 0x000fce0008000f00 */
.L_x_133:
[----:B-1----:R1:W2:Y:S02]  /*7cc0*/  SYNCS.PHASECHK.TRANS64.TRYWAIT P0, [R0+URZ], R3 ;  /* 0x00000003000075a7 */ /* 0x0022a400080011ff */
[----:B--2---:R-:W-:Y:S05]  /*7cd0*/  @!P0 NANOSLEEP.SYNCS 0x989680 ;  /* 0x009896800000895d */ /* 0x004fea0003900000 */
[----:B------:R-:W2:Y:S02]  /*7ce0*/  @!P0 SYNCS.PHASECHK.TRANS64 P0, [R0+URZ], R3 ;  /* 0x00000003000085a7 */ /* 0x000ea400080010ff */
[----:B--2---:R-:W-:Y:S05]  /*7cf0*/  @!P0 BRA `(.L_x_133) ;  /* 0xfffffffc00f08947 */ /* 0x004fea000383ffff */
[----:B------:R-:W-:Y:S05]  /*7d00*/  BRA `(.L_x_134) ;  /* 0xffffffb800ec7947 */ /* 0x000fea000383ffff */
.L_x_69:
[----:B------:R-:W-:-:S07]  /*7d10*/  MOV R0, UR5 ;  /* 0x0000000500007c02 */ /* 0x000fce0008000f00 */
.L_x_135:
[----:B-1----:R1:W2:Y:S02]  /*7d20*/  SYNCS.PHASECHK.TRANS64.TRYWAIT P0, [R0+URZ], R3 ;  /* 0x00000003000075a7 */ /* 0x0022a400080011ff */
[----:B--2---:R-:W-:Y:S05]  /*7d30*/  @!P0 NANOSLEEP.SYNCS 0x989680 ;  /* 0x009896800000895d */ /* 0x004fea0003900000 */
[----:B------:R-:W2:Y:S02]  /*7d40*/  @!P0 SYNCS.PHASECHK.TRANS64 P0, [R0+URZ], R3 ;  /* 0x00000003000085a7 */ /* 0x000ea400080010ff */
[----:B--2---:R-:W-:Y:S05]  /*7d50*/  @!P0 BRA `(.L_x_135) ;  /* 0xfffffffc00f08947 */ /* 0x004fea000383ffff */
[----:B------:R-:W-:Y:S05]  /*7d60*/  BRA `(.L_x_136) ;  /* 0xffffffb800f87947 */ /* 0x000fea000383ffff */
.L_x_70:
[----:B------:R-:W-:-:S07]  /*7d70*/  MOV R0, UR4 ;  /* 0x0000000400007c02 */ /* 0x000fce0008000f00 */
.L_x_137:
[----:B-1----:R1:W2:Y:S02]  /*7d80*/  SYNCS.PHASECHK.TRANS64.TRYWAIT P0, [R0+URZ], R3 ;  /* 0x00000003000075a7 */ /* 0x0022a400080011ff */
[----:B--2---:R-:W-:Y:S05]  /*7d90*/  @!P0 NANOSLEEP.SYNCS 0x989680 ;  /* 0x009896800000895d */ /* 0x004fea0003900000 */
[----:B------:R-:W2:Y:S02]  /*7da0*/  @!P0 SYNCS.PHASECHK.TRANS64 P0, [R0+URZ], R3 ;  /* 0x00000003000085a7 */ /* 0x000ea400080010ff */
[----:B--2---:R-:W-:Y:S05]  /*7db0*/  @!P0 BRA `(.L_x_137) ;  /* 0xfffffffc00f08947 */ /* 0x004fea000383ffff */
[----:B------:R-:W-:Y:S05]  /*7dc0*/  BRA `(.L_x_138) ;  /* 0xffffffbc00047947 */ /* 0x000fea000383ffff */
.L_x_75:
[----:B-1----:R1:W2:Y:S02]  /*7dd0*/  SYNCS.PHASECHK.TRANS64.TRYWAIT P0, [R8+URZ+0x70], R5 ;  /* 0x00007005080075a7 */ /* 0x0022a400080011ff */
[----:B--2---:R-:W-:Y:S05]  /*7de0*/  @!P0 NANOSLEEP.SYNCS 0x989680 ;  /* 0x009896800000895d */ /* 0x004fea0003900000 */
[----:B------:R-:W2:Y:S02]  /*7df0*/  @!P0 SYNCS.PHASECHK.TRANS64 P0, [R8+URZ+0x70], R5 ;  /* 0x00007005080085a7 */ /* 0x000ea400080010ff */
[----:B--2---:R-:W-:Y:S05]  /*7e00*/  @!P0 BRA `(.L_x_75) ;  /* 0xfffffffc00f08947 */ /* 0x004fea000383ffff */
[----:B------:R-:W-:Y:S05]  /*7e10*/  BRA `(.L_x_139) ;  /* 0xffffffc000387947 */ /* 0x000fea000383ffff */
.L_x_78:
[----:B------:R-:W-:Y:S07]  /*7e20*/  MOV R0, UR21 ;  /* 0x0000001500007c02 */ /* 0x000fee0008000f00 */
.L_x_140:
[----:B-1----:R1:W2:Y:S02]  /*7e30*/  SYNCS.PHASECHK.TRANS64.TRYWAIT P1, [R0+URZ+0x68], R5 ;  /* 0x00006805000075a7 */ /* 0x0022a400080211ff */
[----:B--2---:R-:W-:Y:S05]  /*7e40*/  @!P1 NANOSLEEP.SYNCS 0x989680 ;  /* 0x009896800000995d */ /* 0x004fea0003900000 */
[----:B------:R-:W2:Y:S02]  /*7e50*/  @!P1 SYNCS.PHASECHK.TRANS64 P1, [R0+URZ+0x68], R5 ;  /* 0x00006805000095a7 */ /* 0x000ea400080210ff */
[----:B--2---:R-:W-:Y:S05]  /*7e60*/  @!P1 BRA `(.L_x_140) ;  /* 0xfffffffc00f09947 */ /* 0x004fea000383ffff */
[----:B------:R-:W-:Y:S05]  /*7e70*/  BRA `(.L_x_77) ;  /* 0xffffffc400b47947 */ /* 0x000fea000383ffff */
.L_x_81:
[----:B-1----:R-:W-:Y:S07]  /*7e80*/  MOV R5, UR21 ;  /* 0x0000001500057c02 */ /* 0x002fee0008000f00 */
.L_x_141:
[----:B-1----:R1:W2:Y:S02]  /*7e90*/  SYNCS.PHASECHK.TRANS64.TRYWAIT P0, [R5+URZ+0x50], R4 ;  /* 0x00005004050075a7 */ /* 0x0022a400080011ff */
[----:B--2---:R-:W-:Y:S05]  /*7ea0*/  @!P0 NANOSLEEP.SYNCS 0x989680 ;  /* 0x009896800000895d */ /* 0x004fea0003900000 */
[----:B------:R-:W2:Y:S02]  /*7eb0*/  @!P0 SYNCS.PHASECHK.TRANS64 P0, [R5+URZ+0x50], R4 ;  /* 0x00005004050085a7 */ /* 0x000ea400080010ff */
[----:B--2---:R-:W-:Y:S05]  /*7ec0*/  @!P0 BRA `(.L_x_141) ;  /* 0xfffffffc00f08947 */ /* 0x004fea000383ffff */
[----:B------:R-:W-:Y:S05]  /*7ed0*/  BRA `(.L_x_142) ;  /* 0xffffffc8000c7947 */ /* 0x000fea000383ffff */
.L_x_82:
[----:B------:R-:W-:Y:S07]  /*7ee0*/  MOV R5, UR21 ;  /* 0x0000001500057c02 */ /* 0x000fee0008000f00 */
.L_x_143:
[----:B-1----:R1:W2:Y:S02]  /*7ef0*/  SYNCS.PHASECHK.TRANS64.TRYWAIT P0, [R5+URZ+0x58], R4 ;  /* 0x00005804050075a7 */ /* 0x0022a400080011ff */
[----:B--2---:R-:W-:Y:S05]  /*7f00*/  @!P0 NANOSLEEP.SYNCS 0x989680 ;  /* 0x009896800000895d */ /* 0x004fea0003900000 */
[----:B------:R-:W2:Y:S02]  /*7f10*/  @!P0 SYNCS.PHASECHK.TRANS64 P0, [R5+URZ+0x58], R4 ;  /* 0x00005804050085a7 */ /* 0x000ea400080010ff */
[----:B--2---:R-:W-:Y:S05]  /*7f20*/  @!P0 BRA `(.L_x_143) ;  /* 0xfffffffc00f08947 */ /* 0x004fea000383ffff */
[----:B------:R-:W-:Y:S05]  /*7f30*/  BRA `(.L_x_144) ;  /* 0xffffffc8004c7947 */ /* 0x000fea000383ffff */
.L_x_84:
[----:B------:R-:W-:-:S07]  /*7f40*/  MOV R0, UR21 ;  /* 0x0000001500007c02 */ /* 0x000fce0008000f00 */
.L_x_145:
[----:B-1----:R1:W2:Y:S02]  /*7f50*/  SYNCS.PHASECHK.TRANS64.TRYWAIT P0, [R0+URZ+0x50], R3 ;  /* 0x00005003000075a7 */ /* 0x0022a400080011ff */
[----:B--2---:R-:W-:Y:S05]  /*7f60*/  @!P0 NANOSLEEP.SYNCS 0x989680 ;  /* 0x009896800000895d */ /* 0x004fea0003900000 */
[----:B------:R-:W2:Y:S02]  /*7f70*/  @!P0 SYNCS.PHASECHK.TRANS64 P0, [R0+URZ+0x50], R3 ;  /* 0x00005003000085a7 */ /* 0x000ea400080010ff */
[----:B--2---:R-:W-:Y:S05]  /*7f80*/  @!P0 BRA `(.L_x_145) ;  /* 0xfffffffc00f08947 */ /* 0x004fea000383ffff */
[----:B------:R-:W-:Y:S05]  /*7f90*/  BRA `(.L_x_146) ;  /* 0xffffffc800bc7947 */ /* 0x000fea000383ffff */
.L_x_86:
[----:B-1----:R1:W2:Y:S02]  /*7fa0*/  SYNCS.PHASECHK.TRANS64.TRYWAIT P0, [R3+URZ+0x70], R0 ;  /* 0x00007000030075a7 */ /* 0x0022a400080011ff */
[----:B--2---:R-:W-:Y:S05]  /*7fb0*/  @!P0 NANOSLEEP.SYNCS 0x989680 ;  /* 0x009896800000895d */ /* 0x004fea0003900000 */
[----:B------:R-:W2:Y:S02]  /*7fc0*/  @!P0 SYNCS.PHASECHK.TRANS64 P0, [R3+URZ+0x70], R0 ;  /* 0x00007000030085a7 */ /* 0x000ea400080010ff */
[----:B--2---:R-:W-:Y:S05]  /*7fd0*/  @!P0 BRA `(.L_x_86) ;  /* 0xfffffffc00f08947 */ /* 0x004fea000383ffff */
[----:B------:R-:W-:Y:S05]  /*7fe0*/  BRA `(.L_x_147) ;  /* 0xffffffcc00847947 */ /* 0x000fea000383ffff */
.L_x_97:
[----:B--2---:R2:W1:Y:S02]  /*7ff0*/  SYNCS.PHASECHK.TRANS64.TRYWAIT P1, [R2+URZ+0x40], R5 ;  /* 0x00004005020075a7 */ /* 0x00446400080211ff */
[----:B-1----:R-:W-:Y:S05]  /*8000*/  @!P1 NANOSLEEP.SYNCS 0x989680 ;  /* 0x009896800000995d */ /* 0x002fea0003900000 */
[----:B------:R-:W1:Y:S02]  /*8010*/  @!P1 SYNCS.PHASECHK.TRANS64 P1, [R2+URZ+0x40], R5 ;  /* 0x00004005020095a7 */ /* 0x000e6400080210ff */
[----:B-1----:R-:W-:Y:S05]  /*8020*/  @!P1 BRA `(.L_x_97) ;  /* 0xfffffffc00f09947 */ /* 0x002fea000383ffff */
[----:B------:R-:W-:Y:S05]  /*8030*/  BRA `(.L_x_96) ;  /* 0xffffffd800f87947 */ /* 0x000fea000383ffff */
.L_x_99:
[----:B--2---:R2:W4:Y:S02]  /*8040*/  SYNCS.PHASECHK.TRANS64.TRYWAIT P0, [R100+URZ+0x90], R3 ;  /* 0x00009003640075a7 */ /* 0x00452400080011ff */
[----:B----4-:R-:W-:Y:S05]  /*8050*/  @!P0 NANOSLEEP.SYNCS 0x989680 ;  /* 0x009896800000895d */ /* 0x010fea0003900000 */
[----:B------:R-:W4:Y:S02]  /*8060*/  @!P0 SYNCS.PHASECHK.TRANS64 P0, [R100+URZ+0x90], R3 ;  /* 0x00009003640085a7 */ /* 0x000f2400080010ff */
[----:B----4-:R-:W-:Y:S05]  /*8070*/  @!P0 BRA `(.L_x_99) ;  /* 0xfffffffc00f08947 */ /* 0x010fea000383ffff */
[----:B------:R-:W-:Y:S05]  /*8080*/  BRA `(.L_x_98) ;  /* 0xffffffdc00487947 */ /* 0x000fea000383ffff */
.L_x_107:
[----:B---3--:R3:W4:Y:S02]  /*8090*/  SYNCS.PHASECHK.TRANS64.TRYWAIT P0, [R109+URZ+0x40], R4 ;  /* 0x000040046d0075a7 */ /* 0x00872400080011ff */
[----:B----4-:R-:W-:Y:S05]  /*80a0*/  @!P0 NANOSLEEP.SYNCS 0x989680 ;  /* 0x009896800000895d */ /* 0x010fea0003900000 */
[----:B------:R-:W4:Y:S02]  /*80b0*/  @!P0 SYNCS.PHASECHK.TRANS64 P0, [R109+URZ+0x40], R4 ;  /* 0x000040046d0085a7 */ /* 0x000f2400080010ff */
[----:B----4-:R-:W-:Y:S05]  /*80c0*/  @!P0 BRA `(.L_x_107) ;  /* 0xfffffffc00f08947 */ /* 0x010fea000383ffff */
[----:B------:R-:W-:Y:S05]  /*80d0*/  BRA `(.L_x_106) ;  /* 0xffffffe8003c7947 */ /* 0x000fea000383ffff */
        .weak           $__internal_0_$__cuda_sm10x_tcgen05_guardrail_trap_col_being_dealloced_not_returned_by_alloc
        .type           $__internal_0_$__cuda_sm10x_tcgen05_guardrail_trap_col_being_dealloced_not_returned_by_alloc,@function
        .size           $__internal_0_$__cuda_sm10x_tcgen05_guardrail_trap_col_being_dealloced_not_returned_by_alloc,($__internal_1_$__cuda_sm10x_tcgen05_guardrail_trap_phase_invalid_during_alloc - $__internal_0_$__cuda_sm10x_tcgen05_guardrail_trap_col_being_dealloced_not_returned_by_alloc)
$__internal_0_$__cuda_sm10x_tcgen05_guardrail_trap_col_being_dealloced_not_returned_by_alloc:
[----:B------:R-:W-:Y:S05]  /*80e0*/  BPT.TRAP 0x1 ;  /* 0x000000040000795c */ /* 0x000fea0000300000 */
[----:B------:R-:W-:-:S04]  /*80f0*/  HFMA2 R3, -RZ, RZ, 0, 0 ;  /* 0x00000000ff037431 */ /* 0x000fc800000001ff */
[----:B------:R-:W-:Y:S05]  /*8100*/  RET.REL.NODEC R2 `(_ZN7cutlass13device_kernelINS_4gemm6kernel13GemmUniversalIN4cute5tupleIJiiiiEEENS1_10collective13CollectiveMmaINS1_35MainloopSm100TmaUmmaWarpSpecializedILi4ELi2ELi4ENS5_IJNS4_1CILi2EEENSA_ILi1EEESC_EEEEENS5_IJNSA_ILi64EEENSA_ILi128EEENSA_ILi32EEEEEENS_12float_e5m2_tENS5_IJlSC_lEEESJ_SK_NS4_8TiledMMAINS4_8MMA_AtomIJNS4_10MMA_TraitsINS4_19SM100_MMA_F8F6F4_SSEJSJ_SJ_fSF_SG_NS4_17integral_constantINS4_4UMMA5MajorELSR_0EEESS_NSP_INSQ_7ScaleInELST_0EEESU_EEEEEENS4_6LayoutINS5_IJSC_SC_SC_EEENS5_IJNSA_ILi0EEESZ_SZ_EEEEENS5_IJNS4_10UnderscoreES12_S12_EEEEENS4_13SM90_TMA_LOADENS4_14ComposedLayoutINS4_7SwizzleILi1ELi4ELi3EEENS4_18smem_ptr_flag_bitsILi8EEENSX_INS5_IJNSA_ILi8EEESH_EEENS5_IJSH_SC_EEEEEEEvNS4_8identityENS4_23SM90_TMA_LOAD_MULTICASTES1F_vS1G_EENS_8epilogue10collective18CollectiveEpilogueINS1J_23Sm100TmaWarpSpecializedILi2ELi2ELi32ELb0ELb0EEEJSI_NS5_IJNSX_ISF_SC_EES1O_EEESJ_SK_SJ_SK_NS1J_6fusion15FusionCallbacksIS1N_NS1Q_17LinearCombinationISJ_fSJ_fLNS_15FloatRoundStyleE2EEESI_S1P_JEEENS4_5SM1004TMEM4LOAD26SM100_TMEM_LOAD_16dp32b32xES15_NS16_INS17_ILi2ELi4ELi3EEES1A_NSX_INS5_IJS1B_SF_EEENS5_IJSF_SC_EEEEEEENS4_39AutoVectorizingCopyWithAssumedAlignmentILi128EEENS4_14SM90_TMA_STOREES24_S26_S26_EEEvvEEEEvNT_6ParamsE) ;  /* 0xffffff7c02bc7950 */ /* 0x000fea0003c3ffff */
        .weak           $__internal_1_$__cuda_sm10x_tcgen05_guardrail_trap_phase_invalid_during_alloc
        .type           $__internal_1_$__cuda_sm10x_tcgen05_guardrail_trap_phase_invalid_during_alloc,@function
        .size           $__internal_1_$__cuda_sm10x_tcgen05_guardrail_trap_phase_invalid_during_alloc,($__internal_2_$__cuda_sm10x_tcgen05_guardrail_trap_unallocated_columns_being_dealloced - $__internal_1_$__cuda_sm10x_tcgen05_guardrail_trap_phase_invalid_during_alloc)
$__internal_1_$__cuda_sm10x_tcgen05_guardrail_trap_phase_invalid_during_alloc:
[----:B------:R-:W-:Y:S05]  /*8110*/  BPT.TRAP 0x1 ;  /* 0x000000040000795c */ /* 0x000fea0000300000 */
[----:B------:R-:W-:-:S04]  /*8120*/  MOV R5, 0x0 ;  /* 0x0000000000057802 */ /* 0x000fc80000000f00 */
[----:B------:R-:W-:Y:S05]  /*8130*/  RET.REL.NODEC R4 `(_ZN7cutlass13device_kernelINS_4gemm6kernel13GemmUniversalIN4cute5tupleIJiiiiEEENS1_10collective13CollectiveMmaINS1_35MainloopSm100TmaUmmaWarpSpecializedILi4ELi2ELi4ENS5_IJNS4_1CILi2EEENSA_ILi1EEESC_EEEEENS5_IJNSA_ILi64EEENSA_ILi128EEENSA_ILi32EEEEEENS_12float_e5m2_tENS5_IJlSC_lEEESJ_SK_NS4_8TiledMMAINS4_8MMA_AtomIJNS4_10MMA_TraitsINS4_19SM100_MMA_F8F6F4_SSEJSJ_SJ_fSF_SG_NS4_17integral_constantINS4_4UMMA5MajorELSR_0EEESS_NSP_INSQ_7ScaleInELST_0EEESU_EEEEEENS4_6LayoutINS5_IJSC_SC_SC_EEENS5_IJNSA_ILi0EEESZ_SZ_EEEEENS5_IJNS4_10UnderscoreES12_S12_EEEEENS4_13SM90_TMA_LOADENS4_14ComposedLayoutINS4_7SwizzleILi1ELi4ELi3EEENS4_18smem_ptr_flag_bitsILi8EEENSX_INS5_IJNSA_ILi8EEESH_EEENS5_IJSH_SC_EEEEEEEvNS4_8identityENS4_23SM90_TMA_LOAD_MULTICASTES1F_vS1G_EENS_8epilogue10collective18CollectiveEpilogueINS1J_23Sm100TmaWarpSpecializedILi2ELi2ELi32ELb0ELb0EEEJSI_NS5_IJNSX_ISF_SC_EES1O_EEESJ_SK_SJ_SK_NS1J_6fusion15FusionCallbacksIS1N_NS1Q_17LinearCombinationISJ_fSJ_fLNS_15FloatRoundStyleE2EEESI_S1P_JEEENS4_5SM1004TMEM4LOAD26SM100_TMEM_LOAD_16dp32b32xES15_NS16_INS17_ILi2ELi4ELi3EEES1A_NSX_INS5_IJS1B_SF_EEENS5_IJSF_SC_EEEEEEENS4_39AutoVectorizingCopyWithAssumedAlignmentILi128EEENS4_14SM90_TMA_STOREES24_S26_S26_EEEvvEEEEvNT_6ParamsE) ;  /* 0xffffff7c04b07950 */ /* 0x000fea0003c3ffff */
        .weak           $__internal_2_$__cuda_sm10x_tcgen05_guardrail_trap_unallocated_columns_being_dealloced
        .type           $__internal_2_$__cuda_sm10x_tcgen05_guardrail_trap_unallocated_columns_being_dealloced,@function
        .size           $__internal_2_$__cuda_sm10x_tcgen05_guardrail_trap_unallocated_columns_being_dealloced,(.L_x_149 - $__internal_2_$__cuda_sm10x_tcgen05_guardrail_trap_unallocated_columns_being_dealloced)
$__internal_2_$__cuda_sm10x_tcgen05_guardrail_trap_unallocated_columns_being_dealloced:
[----:B------:R-:W-:Y:S05]  /*8140*/  BPT.TRAP 0x1 ;  /* 0x000000040000795c */ /* 0x000fea0000300000 */
[----:B------:R-:W-:-:S04]  /*8150*/  HFMA2 R3, -RZ, RZ, 0, 0 ;  /* 0x00000000ff037431 */ /* 0x000fc800000001ff */
[----:B------:R-:W-:Y:S05]  /*8160*/  RET.REL.NODEC R2 `(_ZN7cutlass13device_kernelINS_4gemm6kernel13GemmUniversalIN4cute5tupleIJiiiiEEENS1_10collective13CollectiveMmaINS1_35MainloopSm100TmaUmmaWarpSpecializedILi4ELi2ELi4ENS5_IJNS4_1CILi2EEENSA_ILi1EEESC_EEEEENS5_IJNSA_ILi64EEENSA_ILi128EEENSA_ILi32EEEEEENS_12float_e5m2_tENS5_IJlSC_lEEESJ_SK_NS4_8TiledMMAINS4_8MMA_AtomIJNS4_10MMA_TraitsINS4_19SM100_MMA_F8F6F4_SSEJSJ_SJ_fSF_SG_NS4_17integral_constantINS4_4UMMA5MajorELSR_0EEESS_NSP_INSQ_7ScaleInELST_0EEESU_EEEEEENS4_6LayoutINS5_IJSC_SC_SC_EEENS5_IJNSA_ILi0EEESZ_SZ_EEEEENS5_IJNS4_10UnderscoreES12_S12_EEEEENS4_13SM90_TMA_LOADENS4_14ComposedLayoutINS4_7SwizzleILi1ELi4ELi3EEENS4_18smem_ptr_flag_bitsILi8EEENSX_INS5_IJNSA_ILi8EEESH_EEENS5_IJSH_SC_EEEEEEEvNS4_8identityENS4_23SM90_TMA_LOAD_MULTICASTES1F_vS1G_EENS_8epilogue10collective18CollectiveEpilogueINS1J_23Sm100TmaWarpSpecializedILi2ELi2ELi32ELb0ELb0EEEJSI_NS5_IJNSX_ISF_SC_EES1O_EEESJ_SK_SJ_SK_NS1J_6fusion15FusionCallbacksIS1N_NS1Q_17LinearCombinationISJ_fSJ_fLNS_15FloatRoundStyleE2EEESI_S1P_JEEENS4_5SM1004TMEM4LOAD26SM100_TMEM_LOAD_16dp32b32xES15_NS16_INS17_ILi2ELi4ELi3EEES1A_NSX_INS5_IJS1B_SF_EEENS5_IJSF_SC_EEEEEEENS4_39AutoVectorizingCopyWithAssumedAlignmentILi128EEENS4_14SM90_TMA_STOREES24_S26_S26_EEEvvEEEEvNT_6ParamsE) ;  /* 0xffffff7c02a47950 */ /* 0x000fea0003c3ffff */
.L_x_148:
[----:B------:R-:W-:-:S00]  /*8170*/  BRA `(.L_x_148) ;  /* 0xfffffffc00fc7947 */ /* 0x000fc0000383ffff */
[----:B------:R-:W-:-:S00]  /*8180*/  NOP ;  /* 0x0000000000007918 */ /* 0x000fc00000000000 */
[----:B------:R-:W-:-:S00]  /*8190*/  NOP ;  /* 0x0000000000007918 */ /* 0x000fc00000000000 */
[----:B------:R-:W-:-:S00]  /*81a0*/  NOP ;  /* 0x0000000000007918 */ /* 0x000fc00000000000 */
[----:B------:R-:W-:-:S00]  /*81b0*/  NOP ;  /* 0x0000000000007918 */ /* 0x000fc00000000000 */
[----:B------:R-:W-:-:S00]  /*81c0*/  NOP ;  /* 0x0000000000007918 */ /* 0x000fc00000000000 */
[----:B------:R-:W-:-:S00]  /*81d0*/  NOP ;  /* 0x0000000000007918 */ /* 0x000fc00000000000 */
[----:B------:R-:W-:-:S00]  /*81e0*/  NOP ;  /* 0x0000000000007918 */ /* 0x000fc00000000000 */
[----:B------:R-:W-:-:S00]  /*81f0*/  NOP ;  /* 0x0000000000007918 */ /* 0x000fc00000000000 */
.L_x_149:


//--------------------- .nv.global.init           --------------------------
	.section	.nv.global.init,"aw",@progbits
.nv.global.init:
	.type		$str$27,@object
	.size		$str$27,($str$28 - $str$27)
$str$27:
        /*0000*/ 	.byte	0x28, 0x61, 0x64, 0x64, 0x72, 0x65, 0x73, 0x73, 0x20, 0x26, 0x20, 0x6d, 0x61, 0x73, 0x6b, 0x29
        /*0010*/ 	.byte	0x20, 0x3d, 0x3d, 0x20, 0x30, 0x00
	.type		$str$28,@object
	.size		$str$28,($str$26 - $str$28)
$str$28:
        /*0016*/ 	.byte	0x2f, 0x74, 0x6d, 0x70, 0x2f, 0x63, 0x75, 0x74, 0x6c, 0x61, 0x73, 0x73, 0x5f, 0x73, 0x77, 0x65
        /*0026*/ 	.byte	0x65, 0x70, 0x5f, 0x73, 0x72, 0x63, 0x2f, 0x69, 0x6e, 0x63, 0x6c, 0x75, 0x64, 0x65, 0x2f, 0x63
        /*0036*/ 	.byte	0x75, 0x74, 0x65, 0x2f, 0x70, 0x6f, 0x69, 0x6e, 0x74, 0x65, 0x72, 0x5f, 0x66, 0x6c, 0x61, 0x67
        /*0046*/ 	.byte	0x67, 0x65, 0x64, 0x2e, 0x68, 0x70, 0x70, 0x00
	.type		$str$26,@object
	.size		$str$26,($str$25 - $str$26)
$str$26:
        /*004e*/ 	.byte	0x2f, 0x74, 0x6d, 0x70, 0x2f, 0x63, 0x75, 0x74, 0x6c, 0x61, 0x73, 0x73, 0x5f, 0x73, 0x77, 0x65
        /*005e*/ 	.byte	0x65, 0x70, 0x5f, 0x73, 0x72, 0x63, 0x2f, 0x69, 0x6e, 0x63, 0x6c, 0x75, 0x64, 0x65, 0x2f, 0x63
        /*006e*/ 	.byte	0x75, 0x74, 0x65, 0x2f, 0x61, 0x74, 0x6f, 0x6d, 0x2f, 0x63, 0x6f, 0x70, 0x79, 0x5f, 0x74, 0x72
        /*007e*/ 	.byte	0x61, 0x69, 0x74, 0x73, 0x5f, 0x73, 0x6d, 0x31, 0x30, 0x30, 0x2e, 0x68, 0x70, 0x70, 0x00
	.type		$str$25,@object
	.size		$str$25,(__unnamed_1 - $str$25)
$str$25:
        /*008d*/ 	.byte	0x28, 0x28, 0x75, 0x69, 0x6e, 0x74, 0x33, 0x32, 0x5f, 0x74, 0x28, 0x74, 0x68, 0x72, 0x65, 0x61
        /*009d*/ 	.byte	0x64, 0x49, 0x64, 0x78, 0x2e, 0x78, 0x29, 0x20, 0x2f, 0x20, 0x33, 0x32, 0x29, 0x20, 0x25, 0x20
        /*00ad*/ 	.byte	0x34, 0x29, 0x20, 0x3d, 0x3d, 0x20, 0x28, 0x28, 0x28, 0x74, 0x6d, 0x65, 0x6d, 0x5f, 0x61, 0x64
        /*00bd*/ 	.byte	0x64, 0x72, 0x20, 0x3e, 0x3e, 0x20, 0x31, 0x36, 0x29, 0x20, 0x2f, 0x20, 0x33, 0x32, 0x29, 0x20
        /*00cd*/ 	.byte	0x25, 0x20, 0x34, 0x29, 0x00
	.type		__unnamed_1,@object
	.size		__unnamed_1,(__unnamed_2 - __unnamed_1)
__unnamed_1:
        /*00d2*/ 	.byte	0x61, 0x75, 0x74, 0x6f, 0x20, 0x63, 0x75, 0x74, 0x65, 0x3a, 0x3a, 0x61, 0x73, 0x5f, 0x70, 0x6f
        /* <DEDUP_REMOVED lines=24> */
        /*0262*/ 	.byte	0x3c, 0x34, 0x30, 0x39, 0x36, 0x3e, 0x3e, 0x3e, 0x3e, 0x5d, 0x00
	.type		__unnamed_2,@object
	.size		__unnamed_2,(.L_2 - __unnamed_2)
__unnamed_2:
        /* <DEDUP_REMOVED lines=40> */
        /*04ed*/ 	.byte	0x74, 0x65, 0x3a, 0x3a, 0x43, 0x3c, 0x30, 0x3e, 0x3e, 0x3e, 0x3e, 0x5d, 0x00
.L_2:


//--------------------- .nv.shared._ZN7cutlass13device_kernelINS_4gemm6kernel13GemmUniversalIN4cute5tupleIJiiiiEEENS1_10collective13CollectiveMmaINS1_35MainloopSm100TmaUmmaWarpSpecializedILi4ELi2ELi4ENS5_IJNS4_1CILi2EEENSA_ILi1EEESC_EEEEENS5_IJNSA_ILi64EEENSA_ILi128EEENSA_ILi32EEEEEENS_12float_e5m2_tENS5_IJlSC_lEEESJ_SK_NS4_8TiledMMAINS4_8MMA_AtomIJNS4_10MMA_TraitsINS4_19SM100_MMA_F8F6F4_SSEJSJ_SJ_fSF_SG_NS4_17integral_constantINS4_4UMMA5MajorELSR_0EEESS_NSP_INSQ_7ScaleInELST_0EEESU_EEEEEENS4_6LayoutINS5_IJSC_SC_SC_EEENS5_IJNSA_ILi0EEESZ_SZ_EEEEENS5_IJNS4_10UnderscoreES12_S12_EEEEENS4_13SM90_TMA_LOADENS4_14ComposedLayoutINS4_7SwizzleILi1ELi4ELi3EEENS4_18smem_ptr_flag_bitsILi8EEENSX_INS5_IJNSA_ILi8EEESH_EEENS5_IJSH_SC_EEEEEEEvNS4_8identityENS4_23SM90_TMA_LOAD_MULTICASTES1F_vS1G_EENS_8epilogue10collective18CollectiveEpilogueINS1J_23Sm100TmaWarpSpecializedILi2ELi2ELi32ELb0ELb0EEEJSI_NS5_IJNSX_ISF_SC_EES1O_EEESJ_SK_SJ_SK_NS1J_6fusion15FusionCallbacksIS1N_NS1Q_17LinearCombinationISJ_fSJ_fLNS_15FloatRoundStyleE2EEESI_S1P_JEEENS4_5SM1004TMEM4LOAD26SM100_TMEM_LOAD_16dp32b32xES15_NS16_INS17_ILi2ELi4ELi3EEES1A_NSX_INS5_IJS1B_SF_EEENS5_IJSF_SC_EEEEEEENS4_39AutoVectorizingCopyWithAssumedAlignmentILi128EEENS4_14SM90_TMA_STOREES24_S26_S26_EEEvvEEEEvNT_6ParamsE --------------------------
	.section	.nv.shared._ZN7cutlass13device_kernelINS_4gemm6kernel13GemmUniversalIN4cute5tupleIJiiiiEEENS1_10collective13CollectiveMmaINS1_35MainloopSm100TmaUmmaWarpSpecializedILi4ELi2ELi4ENS5_IJNS4_1CILi2EEENSA_ILi1EEESC_EEEEENS5_IJNSA_ILi64EEENSA_ILi128EEENSA_ILi32EEEEEENS_12float_e5m2_tENS5_IJlSC_lEEESJ_SK_NS4_8TiledMMAINS4_8MMA_AtomIJNS4_10MMA_TraitsINS4_19SM100_MMA_F8F6F4_SSEJSJ_SJ_fSF_SG_NS4_17integral_constantINS4_4UMMA5MajorELSR_0EEESS_NSP_INSQ_7ScaleInELST_0EEESU_EEEEEENS4_6LayoutINS5_IJSC_SC_SC_EEENS5_IJNSA_ILi0EEESZ_SZ_EEEEENS5_IJNS4_10UnderscoreES12_S12_EEEEENS4_13SM90_TMA_LOADENS4_14ComposedLayoutINS4_7SwizzleILi1ELi4ELi3EEENS4_18smem_ptr_flag_bitsILi8EEENSX_INS5_IJNSA_ILi8EEESH_EEENS5_IJSH_SC_EEEEEEEvNS4_8identityENS4_23SM90_TMA_LOAD_MULTICASTES1F_vS1G_EENS_8epilogue10collective18CollectiveEpilogueINS1J_23Sm100TmaWarpSpecializedILi2ELi2ELi32ELb0ELb0EEEJSI_NS5_IJNSX_ISF_SC_EES1O_EEESJ_SK_SJ_SK_NS1J_6fusion15FusionCallbacksIS1N_NS1Q_17LinearCombinationISJ_fSJ_fLNS_15FloatRoundStyleE2EEESI_S1P_JEEENS4_5SM1004TMEM4LOAD26SM100_TMEM_LOAD_16dp32b32xES15_NS16_INS17_ILi2ELi4ELi3EEES1A_NSX_INS5_IJS1B_SF_EEENS5_IJSF_SC_EEEEEEENS4_39AutoVectorizingCopyWithAssumedAlignmentILi128EEENS4_14SM90_TMA_STOREES24_S26_S26_EEEvvEEEEvNT_6ParamsE,"aw",@nobits
	.sectionflags	@""
	.align	16
	.zero		1024


//--------------------- .nv.shared.reserved.0     --------------------------
	.section	.nv.shared.reserved.0,"aw",@nobits
	.weak		__nv_reservedSMEM_offset_0_alias
	.size		__nv_reservedSMEM_offset_0_alias, 0, 64
	.other		__nv_reservedSMEM_offset_0_alias,@"STO_CUDA_RESERVED_SHARED STV_DEFAULT"
__nv_reservedSMEM_offset_0_alias:
	.zero		0
.nv.shared.reserved.0:
	.zero		64
	.weak		__nv_reservedSMEM_tcgen05_partition
	.type		__nv_reservedSMEM_tcgen05_partition,@object
	.size		__nv_reservedSMEM_tcgen05_partition,(.L_0 - __nv_reservedSMEM_tcgen05_partition)
__nv_reservedSMEM_tcgen05_partition:
	.zero		32
.L_0:


//--------------------- .nv.global                --------------------------
	.section	.nv.global,"aw",@nobits
.nv.global:
	.type		_ZN39_INTERNAL_bfdbb710_4_k_cu_b32506fd_99084cute1_E,@object
	.size		_ZN39_INTERNAL_bfdbb710_4_k_cu_b32506fd_99084cute1_E,(_ZN39_INTERNAL_bfdbb710_4_k_cu_b32506fd_99084cuda3std3__45__cpo6cbeginE - _ZN39_INTERNAL_bfdbb710_4_k_cu_b32506fd_99084cute1_E)
_ZN39_INTERNAL_bfdbb710_4_k_cu_b32506fd_99084cute1_E:
	.zero		1
	.type		_ZN39_INTERNAL_bfdbb710_4_k_cu_b32506fd_99084cuda3std3__45__cpo6cbeginE,@object
	.size		_ZN39_INTERNAL_bfdbb710_4_k_cu_b32506fd_99084cuda3std3__45__cpo6cbeginE,(_ZN39_INTERNAL_bfdbb710_4_k_cu_b32506fd_99084cuda3std3__48in_placeE - _ZN39_INTERNAL_bfdbb710_4_k_cu_b32506fd_99084cuda3std3__45__cpo6cbeginE)
_ZN39_INTERNAL_bfdbb710_4_k_cu_b32506fd_99084cuda3std3__45__cpo6cbeginE:
	.zero		1
	.type		_ZN39_INTERNAL_bfdbb710_4_k_cu_b32506fd_99084cuda3std3__48in_placeE,@object
	.size		_ZN39_INTERNAL_bfdbb710_4_k_cu_b32506fd_99084cuda3std3__48in_placeE,(_ZN39_INTERNAL_bfdbb710_4_k_cu_b32506fd_99084cuda3std6ranges3__45__cpo9iter_moveE - _ZN39_INTERNAL_bfdbb710_4_k_cu_b32506fd_99084cuda3std3__48in_placeE)
_ZN39_INTERNAL_bfdbb710_4_k_cu_b32506fd_99084cuda3std3__48in_placeE:
	.zero		1
	.type		_ZN39_INTERNAL_bfdbb710_4_k_cu_b32506fd_99084cuda3std6ranges3__45__cpo9iter_moveE,@object
	.size		_ZN39_INTERNAL_bfdbb710_4_k_cu_b32506fd_99084cuda3std6ranges3__45__cpo9iter_moveE,(_ZN39_INTERNAL_bfdbb710_4_k_cu_b32506fd_99084cuda3std3__45__cpo5beginE - _ZN39_INTERNAL_bfdbb710_4_k_cu_b32506fd_99084cuda3std6ranges3__45__cpo9iter_moveE)
_ZN39_INTERNAL_bfdbb710_4_k_cu_b32506fd_99084cuda3std6ranges3__45__cpo9iter_moveE:
	.zero		1
	.type		_ZN39_INTERNAL_bfdbb710_4_k_cu_b32506fd_99084cuda3std3__45__cpo5beginE,@object
	.size		_ZN39_INTERNAL_bfdbb710_4_k_cu_b32506fd_99084cuda3std3__45__cpo5beginE,(_ZN39_INTERNAL_bfdbb710_4_k_cu_b32506fd_99084cuda3std3__441_GLOBAL__N__bfdbb710_4_k_cu_b32506fd_99086ignoreE - _ZN39_INTERNAL_bfdbb710_4_k_cu_b32506fd_99084cuda3std3__45__cpo5beginE)
_ZN39_INTERNAL_bfdbb710_4_k_cu_b32506fd_99084cuda3std3__45__cpo5beginE:
	.zero		1
	.type		_ZN39_INTERNAL_bfdbb710_4_k_cu_b32506fd_99084cuda3std3__441_GLOBAL__N__bfdbb710_4_k_cu_b32506fd_99086ignoreE,@object
	.size		_ZN39_INTERNAL_bfdbb710_4_k_cu_b32506fd_99084cuda3std3__441_GLOBAL__N__bfdbb710_4_k_cu_b32506fd_99086ignoreE,(_ZN39_INTERNAL_bfdbb710_4_k_cu_b32506fd_99084cute7productE - _ZN39_INTERNAL_bfdbb710_4_k_cu_b32506fd_99084cuda3std3__441_GLOBAL__N__bfdbb710_4_k_cu_b32506fd_99086ignoreE)
_ZN39_INTERNAL_bfdbb710_4_k_cu_b32506fd_99084cuda3std3__441_GLOBAL__N__bfdbb710_4_k_cu_b32506fd_99086ignoreE:
	.zero		1
	.type		_ZN39_INTERNAL_bfdbb710_4_k_cu_b32506fd_99084cute7productE,@object
	.size		_ZN39_INTERNAL_bfdbb710_4_k_cu_b32506fd_99084cute7productE,(_ZN39_INTERNAL_bfdbb710_4_k_cu_b32506fd_99084cuda3std3__45__cpo3endE - _ZN39_INTERNAL_bfdbb710_4_k_cu_b32506fd_99084cute7productE)
_ZN39_INTERNAL_bfdbb710_4_k_cu_b32506fd_99084cute7productE:
	.zero		1
	.type		_ZN39_INTERNAL_bfdbb710_4_k_cu_b32506fd_99084cuda3std3__45__cpo3endE,@object
	.size		_ZN39_INTERNAL_bfdbb710_4_k_cu_b32506fd_99084cuda3std3__45__cpo3endE,(_ZN39_INTERNAL_bfdbb710_4_k_cu_b32506fd_99084cuda3std3__419piecewise_constructE - _ZN39_INTERNAL_bfdbb710_4_k_cu_b32506fd_99084cuda3std3__45__cpo3endE)
_ZN39_INTERNAL_bfdbb710_4_k_cu_b32506fd_99084cuda3std3__45__cpo3endE:
	.zero		1
	.type		_ZN39_INTERNAL_bfdbb710_4_k_cu_b32506fd_99084cuda3std3__419piecewise_constructE,@object
	.size		_ZN39_INTERNAL_bfdbb710_4_k_cu_b32506fd_99084cuda3std3__419piecewise_constructE,(_ZN39_INTERNAL_bfdbb710_4_k_cu_b32506fd_99084cuda3std3__45__cpo4cendE - _ZN39_INTERNAL_bfdbb710_4_k_cu_b32506fd_99084cuda3std3__419piecewise_constructE)
_ZN39_INTERNAL_bfdbb710_4_k_cu_b32506fd_99084cuda3std3__419piecewise_constructE:
	.zero		1
	.type		_ZN39_INTERNAL_bfdbb710_4_k_cu_b32506fd_99084cuda3std3__45__cpo4cendE,@object
	.size		_ZN39_INTERNAL_bfdbb710_4_k_cu_b32506fd_99084cuda3std3__45__cpo4cendE,(_ZN39_INTERNAL_bfdbb710_4_k_cu_b32506fd_99084cuda3std6ranges3__45__cpo4swapE - _ZN39_INTERNAL_bfdbb710_4_k_cu_b32506fd_99084cuda3std3__45__cpo4cendE)
_ZN39_INTERNAL_bfdbb710_4_k_cu_b32506fd_99084cuda3std3__45__cpo4cendE:
	.zero		1
	.type		_ZN39_INTERNAL_bfdbb710_4_k_cu_b32506fd_99084cuda3std6ranges3__45__cpo4swapE,@object
	.size		_ZN39_INTERNAL_bfdbb710_4_k_cu_b32506fd_99084cuda3std6ranges3__45__cpo4swapE,(.L_10 - _ZN39_INTERNAL_bfdbb710_4_k_cu_b32506fd_99084cuda3std6ranges3__45__cpo4swapE)
_ZN39_INTERNAL_bfdbb710_4_k_cu_b32506fd_99084cuda3std6ranges3__45__cpo4swapE:
	.zero		1
.L_10:


//--------------------- .nv.constant0._ZN7cutlass13device_kernelINS_4gemm6kernel13GemmUniversalIN4cute5tupleIJiiiiEEENS1_10collective13CollectiveMmaINS1_35MainloopSm100TmaUmmaWarpSpecializedILi4ELi2ELi4ENS5_IJNS4_1CILi2EEENSA_ILi1EEESC_EEEEENS5_IJNSA_ILi64EEENSA_ILi128EEENSA_ILi32EEEEEENS_12float_e5m2_tENS5_IJlSC_lEEESJ_SK_NS4_8TiledMMAINS4_8MMA_AtomIJNS4_10MMA_TraitsINS4_19SM100_MMA_F8F6F4_SSEJSJ_SJ_fSF_SG_NS4_17integral_constantINS4_4UMMA5MajorELSR_0EEESS_NSP_INSQ_7ScaleInELST_0EEESU_EEEEEENS4_6LayoutINS5_IJSC_SC_SC_EEENS5_IJNSA_ILi0EEESZ_SZ_EEEEENS5_IJNS4_10UnderscoreES12_S12_EEEEENS4_13SM90_TMA_LOADENS4_14ComposedLayoutINS4_7SwizzleILi1ELi4ELi3EEENS4_18smem_ptr_flag_bitsILi8EEENSX_INS5_IJNSA_ILi8EEESH_EEENS5_IJSH_SC_EEEEEEEvNS4_8identityENS4_23SM90_TMA_LOAD_MULTICASTES1F_vS1G_EENS_8epilogue10collective18CollectiveEpilogueINS1J_23Sm100TmaWarpSpecializedILi2ELi2ELi32ELb0ELb0EEEJSI_NS5_IJNSX_ISF_SC_EES1O_EEESJ_SK_SJ_SK_NS1J_6fusion15FusionCallbacksIS1N_NS1Q_17LinearCombinationISJ_fSJ_fLNS_15FloatRoundStyleE2EEESI_S1P_JEEENS4_5SM1004TMEM4LOAD26SM100_TMEM_LOAD_16dp32b32xES15_NS16_INS17_ILi2ELi4ELi3EEES1A_NSX_INS5_IJS1B_SF_EEENS5_IJSF_SC_EEEEEEENS4_39AutoVectorizingCopyWithAssumedAlignmentILi128EEENS4_14SM90_TMA_STOREES24_S26_S26_EEEvvEEEEvNT_6ParamsE --------------------------
	.section	.nv.constant0._ZN7cutlass13device_kernelINS_4gemm6kernel13GemmUniversalIN4cute5tupleIJiiiiEEENS1_10collective13CollectiveMmaINS1_35MainloopSm100TmaUmmaWarpSpecializedILi4ELi2ELi4ENS5_IJNS4_1CILi2EEENSA_ILi1EEESC_EEEEENS5_IJNSA_ILi64EEENSA_ILi128EEENSA_ILi32EEEEEENS_12float_e5m2_tENS5_IJlSC_lEEESJ_SK_NS4_8TiledMMAINS4_8MMA_AtomIJNS4_10MMA_TraitsINS4_19SM100_MMA_F8F6F4_SSEJSJ_SJ_fSF_SG_NS4_17integral_constantINS4_4UMMA5MajorELSR_0EEESS_NSP_INSQ_7ScaleInELST_0EEESU_EEEEEENS4_6LayoutINS5_IJSC_SC_SC_EEENS5_IJNSA_ILi0EEESZ_SZ_EEEEENS5_IJNS4_10UnderscoreES12_S12_EEEEENS4_13SM90_TMA_LOADENS4_14ComposedLayoutINS4_7SwizzleILi1ELi4ELi3EEENS4_18smem_ptr_flag_bitsILi8EEENSX_INS5_IJNSA_ILi8EEESH_EEENS5_IJSH_SC_EEEEEEEvNS4_8identityENS4_23SM90_TMA_LOAD_MULTICASTES1F_vS1G_EENS_8epilogue10collective18CollectiveEpilogueINS1J_23Sm100TmaWarpSpecializedILi2ELi2ELi32ELb0ELb0EEEJSI_NS5_IJNSX_ISF_SC_EES1O_EEESJ_SK_SJ_SK_NS1J_6fusion15FusionCallbacksIS1N_NS1Q_17LinearCombinationISJ_fSJ_fLNS_15FloatRoundStyleE2EEESI_S1P_JEEENS4_5SM1004TMEM4LOAD26SM100_TMEM_LOAD_16dp32b32xES15_NS16_INS17_ILi2ELi4ELi3EEES1A_NSX_INS5_IJS1B_SF_EEENS5_IJSF_SC_EEEEEEENS4_39AutoVectorizingCopyWithAssumedAlignmentILi128EEENS4_14SM90_TMA_STOREES24_S26_S26_EEEvvEEEEvNT_6ParamsE,"a",@progbits
	.sectionflags	@""
	.align	4
.nv.constant0._ZN7cutlass13device_kernelINS_4gemm6kernel13GemmUniversalIN4cute5tupleIJiiiiEEENS1_10collective13CollectiveMmaINS1_35MainloopSm100TmaUmmaWarpSpecializedILi4ELi2ELi4ENS5_IJNS4_1CILi2EEENSA_ILi1EEESC_EEEEENS5_IJNSA_ILi64EEENSA_ILi128EEENSA_ILi32EEEEEENS_12float_e5m2_tENS5_IJlSC_lEEESJ_SK_NS4_8TiledMMAINS4_8MMA_AtomIJNS4_10MMA_TraitsINS4_19SM100_MMA_F8F6F4_SSEJSJ_SJ_fSF_SG_NS4_17integral_constantINS4_4UMMA5MajorELSR_0EEESS_NSP_INSQ_7ScaleInELST_0EEESU_EEEEEENS4_6LayoutINS5_IJSC_SC_SC_EEENS5_IJNSA_ILi0EEESZ_SZ_EEEEENS5_IJNS4_10UnderscoreES12_S12_EEEEENS4_13SM90_TMA_LOADENS4_14ComposedLayoutINS4_7SwizzleILi1ELi4ELi3EEENS4_18smem_ptr_flag_bitsILi8EEENSX_INS5_IJNSA_ILi8EEESH_EEENS5_IJSH_SC_EEEEEEEvNS4_8identityENS4_23SM90_TMA_LOAD_MULTICASTES1F_vS1G_EENS_8epilogue10collective18CollectiveEpilogueINS1J_23Sm100TmaWarpSpecializedILi2ELi2ELi32ELb0ELb0EEEJSI_NS5_IJNSX_ISF_SC_EES1O_EEESJ_SK_SJ_SK_NS1J_6fusion15FusionCallbacksIS1N_NS1Q_17LinearCombinationISJ_fSJ_fLNS_15FloatRoundStyleE2EEESI_S1P_JEEENS4_5SM1004TMEM4LOAD26SM100_TMEM_LOAD_16dp32b32xES15_NS16_INS17_ILi2ELi4ELi3EEES1A_NSX_INS5_IJS1B_SF_EEENS5_IJSF_SC_EEEEEEENS4_39AutoVectorizingCopyWithAssumedAlignmentILi128EEENS4_14SM90_TMA_STOREES24_S26_S26_EEEvvEEEEvNT_6ParamsE:
	.zero		2944


//--------------------- SYMBOLS --------------------------

	.type		.nv.reservedSmem.offset0,@object
	.size		.nv.reservedSmem.offset0,0x4
	.type		.nv.reservedSmem.cap,@object
	.size		.nv.reservedSmem.cap,0x4
	.type		__assertfail,@function
